	.target	sm_90a

	.elftype	@"ET_EXEC"


//--------------------- .note.nv.tkinfo           --------------------------
	.section	.note.nv.tkinfo,"",@"SHT_NOTE"
	.sectionflags	@"SHF_NOTE_NV_TKINFO"
	.tkinfo
        /*0018*/ 	.word	0x00000002
        /*0030*/ 	.string	""
        /*0030*/ 	.string	"ptxas"
        /*0030*/ 	.string	"Cuda compilation tools, release 13.0, V13.0.88"
        /*0030*/ 	.string	"Build cuda_13.0.r13.0/compiler.36424714_0"
        /*0030*/ 	.string	"-arch sm_90a -m 64 "



//--------------------- .note.nv.cuinfo           --------------------------
	.section	.note.nv.cuinfo,"",@"SHT_NOTE"
	.sectionflags	@"SHF_NOTE_NV_CUINFO"
        /*0018*/ 	.short	0x0002
        /*001a*/ 	.short	0x005a
        /*001c*/ 	.short	0x0082
	.zero		2


//--------------------- .nv.info                  --------------------------
	.section	.nv.info,"",@"SHT_CUDA_INFO"
	.align	4


	//----- nvinfo : EIATTR_REGCOUNT
	.align		4
        /*0000*/ 	.byte	0x04, 0x2f
        /*0002*/ 	.short	(.L_12 - .L_11)
	.align		4
.L_11:
        /*0004*/ 	.word	index@(_ZN7cutlass13device_kernelINS_4gemm6kernel13GemmUniversalIN4cute5tupleIJiiiiEEENS1_10collective13CollectiveMmaINS1_40MainloopSm90TmaGmmaWarpSpecializedSparseILi17ENS5_IJNS4_1CILi1EEESB_SB_EEENS1_32KernelTmaWarpSpecializedPingpongEEENS5_IJNSA_ILi64EEESF_NSA_ILi128EEEEEEaNS5_IJNS4_6LayoutINS5_IJiNS5_IJNSA_ILi2EEEiEEEiEEENS5_IJlNS5_IJSB_SJ_EEElEEEEENSI_INS5_IJNS5_IJSF_iEEENS5_IJSG_iEEEiEEENS5_IJNS5_IJSG_NSA_ILi8192EEEEEENS5_IJSB_lEEElEEEEEEEEaNS5_IJlSB_lEEENS4_8TiledMMAINS4_8MMA_AtomIJNS4_4SM904GMMA6SPARSE27GMMA_64x64x64_S32S8S8_SS_TNILNS12_9SparseSelE0EEEEEENSI_ISC_NS5_IJNSA_ILi0EEES18_S18_EEEEENS5_IJNS4_10UnderscoreES1B_S1B_EEEEENS4_13SM90_TMA_LOADENS4_14ComposedLayoutINS4_7SwizzleILi2ELi4ELi3EEENS4_25smem_sparse_ptr_flag_bitsILi2ELi8EEENSI_INS5_IJNS5_IJSB_NSA_ILi8EEEEEENS5_IJSJ_SF_EEEEEENS5_IJNS5_IJS18_SG_EEESM_EEEEEEEvNS4_8identityES1E_NS1F_INS1G_ILi3ELi4ELi3EEENS4_18smem_ptr_flag_bitsILi8EEENSI_INS5_IJS1K_SG_EEENS5_IJSG_SB_EEEEEEEvS1S_EENS_8epilogue10collective6detail29Sm90TmaWarpSpecializedAdapterINS22_15DefaultEpilogueIiNS5_IJSB_llEEES26_NS21_6thread17LinearCombinationIiLi1EiiLNS27_9ScaleType4KindE0ELNS_15FloatRoundStyleE2EiEENS1_15EpilogueDefaultEEEEEvvEEEEvNT_6ParamsE)
        /*0008*/ 	.word	0x000000a8


	//----- nvinfo : EIATTR_FRAME_SIZE
	.align		4
.L_12:
        /*000c*/ 	.byte	0x04, 0x11
        /*000e*/ 	.short	(.L_14 - .L_13)
	.align		4
.L_13:
        /*0010*/ 	.word	index@(_ZN7cutlass13device_kernelINS_4gemm6kernel13GemmUniversalIN4cute5tupleIJiiiiEEENS1_10collective13CollectiveMmaINS1_40MainloopSm90TmaGmmaWarpSpecializedSparseILi17ENS5_IJNS4_1CILi1EEESB_SB_EEENS1_32KernelTmaWarpSpecializedPingpongEEENS5_IJNSA_ILi64EEESF_NSA_ILi128EEEEEEaNS5_IJNS4_6LayoutINS5_IJiNS5_IJNSA_ILi2EEEiEEEiEEENS5_IJlNS5_IJSB_SJ_EEElEEEEENSI_INS5_IJNS5_IJSF_iEEENS5_IJSG_iEEEiEEENS5_IJNS5_IJSG_NSA_ILi8192EEEEEENS5_IJSB_lEEElEEEEEEEEaNS5_IJlSB_lEEENS4_8TiledMMAINS4_8MMA_AtomIJNS4_4SM904GMMA6SPARSE27GMMA_64x64x64_S32S8S8_SS_TNILNS12_9SparseSelE0EEEEEENSI_ISC_NS5_IJNSA_ILi0EEES18_S18_EEEEENS5_IJNS4_10UnderscoreES1B_S1B_EEEEENS4_13SM90_TMA_LOADENS4_14ComposedLayoutINS4_7SwizzleILi2ELi4ELi3EEENS4_25smem_sparse_ptr_flag_bitsILi2ELi8EEENSI_INS5_IJNS5_IJSB_NSA_ILi8EEEEEENS5_IJSJ_SF_EEEEEENS5_IJNS5_IJS18_SG_EEESM_EEEEEEEvNS4_8identityES1E_NS1F_INS1G_ILi3ELi4ELi3EEENS4_18smem_ptr_flag_bitsILi8EEENSI_INS5_IJS1K_SG_EEENS5_IJSG_SB_EEEEEEEvS1S_EENS_8epilogue10collective6detail29Sm90TmaWarpSpecializedAdapterINS22_15DefaultEpilogueIiNS5_IJSB_llEEES26_NS21_6thread17LinearCombinationIiLi1EiiLNS27_9ScaleType4KindE0ELNS_15FloatRoundStyleE2EiEENS1_15EpilogueDefaultEEEEEvvEEEEvNT_6ParamsE)
        /*0014*/ 	.word	0x00000000


	//----- nvinfo : EIATTR_MIN_STACK_SIZE
	.align		4
.L_14:
        /*0018*/ 	.byte	0x04, 0x12
        /*001a*/ 	.short	(.L_16 - .L_15)
	.align		4
.L_15:
        /*001c*/ 	.word	index@(_ZN7cutlass13device_kernelINS_4gemm6kernel13GemmUniversalIN4cute5tupleIJiiiiEEENS1_10collective13CollectiveMmaINS1_40MainloopSm90TmaGmmaWarpSpecializedSparseILi17ENS5_IJNS4_1CILi1EEESB_SB_EEENS1_32KernelTmaWarpSpecializedPingpongEEENS5_IJNSA_ILi64EEESF_NSA_ILi128EEEEEEaNS5_IJNS4_6LayoutINS5_IJiNS5_IJNSA_ILi2EEEiEEEiEEENS5_IJlNS5_IJSB_SJ_EEElEEEEENSI_INS5_IJNS5_IJSF_iEEENS5_IJSG_iEEEiEEENS5_IJNS5_IJSG_NSA_ILi8192EEEEEENS5_IJSB_lEEElEEEEEEEEaNS5_IJlSB_lEEENS4_8TiledMMAINS4_8MMA_AtomIJNS4_4SM904GMMA6SPARSE27GMMA_64x64x64_S32S8S8_SS_TNILNS12_9SparseSelE0EEEEEENSI_ISC_NS5_IJNSA_ILi0EEES18_S18_EEEEENS5_IJNS4_10UnderscoreES1B_S1B_EEEEENS4_13SM90_TMA_LOADENS4_14ComposedLayoutINS4_7SwizzleILi2ELi4ELi3EEENS4_25smem_sparse_ptr_flag_bitsILi2ELi8EEENSI_INS5_IJNS5_IJSB_NSA_ILi8EEEEEENS5_IJSJ_SF_EEEEEENS5_IJNS5_IJS18_SG_EEESM_EEEEEEEvNS4_8identityES1E_NS1F_INS1G_ILi3ELi4ELi3EEENS4_18smem_ptr_flag_bitsILi8EEENSI_INS5_IJS1K_SG_EEENS5_IJSG_SB_EEEEEEEvS1S_EENS_8epilogue10collective6detail29Sm90TmaWarpSpecializedAdapterINS22_15DefaultEpilogueIiNS5_IJSB_llEEES26_NS21_6thread17LinearCombinationIiLi1EiiLNS27_9ScaleType4KindE0ELNS_15FloatRoundStyleE2EiEENS1_15EpilogueDefaultEEEEEvvEEEEvNT_6ParamsE)
        /*0020*/ 	.word	0x00000000
.L_16:


//--------------------- .nv.compat                --------------------------
	.section	.nv.compat,"",@"SHT_CUDA_COMPAT_INFO"
	.align	4
        /*0000*/ 	.byte	0x02, 0x09, 0x01, 0x00, 0x02, 0x02, 0x04, 0x00, 0x02, 0x05, 0x05, 0x00, 0x03, 0x07, 0x01, 0x01
        /*0010*/ 	.byte	0x02, 0x03, 0x01, 0x00, 0x02, 0x06, 0x01, 0x00, 0x04, 0x0b, 0x08, 0x00, 0x00, 0x00, 0x00, 0x00
        /*0020*/ 	.byte	0x00, 0x00, 0x00, 0x00


//--------------------- .nv.info._ZN7cutlass13device_kernelINS_4gemm6kernel13GemmUniversalIN4cute5tupleIJiiiiEEENS1_10collective13CollectiveMmaINS1_40MainloopSm90TmaGmmaWarpSpecializedSparseILi17ENS5_IJNS4_1CILi1EEESB_SB_EEENS1_32KernelTmaWarpSpecializedPingpongEEENS5_IJNSA_ILi64EEESF_NSA_ILi128EEEEEEaNS5_IJNS4_6LayoutINS5_IJiNS5_IJNSA_ILi2EEEiEEEiEEENS5_IJlNS5_IJSB_SJ_EEElEEEEENSI_INS5_IJNS5_IJSF_iEEENS5_IJSG_iEEEiEEENS5_IJNS5_IJSG_NSA_ILi8192EEEEEENS5_IJSB_lEEElEEEEEEEEaNS5_IJlSB_lEEENS4_8TiledMMAINS4_8MMA_AtomIJNS4_4SM904GMMA6SPARSE27GMMA_64x64x64_S32S8S8_SS_TNILNS12_9SparseSelE0EEEEEENSI_ISC_NS5_IJNSA_ILi0EEES18_S18_EEEEENS5_IJNS4_10UnderscoreES1B_S1B_EEEEENS4_13SM90_TMA_LOADENS4_14ComposedLayoutINS4_7SwizzleILi2ELi4ELi3EEENS4_25smem_sparse_ptr_flag_bitsILi2ELi8EEENSI_INS5_IJNS5_IJSB_NSA_ILi8EEEEEENS5_IJSJ_SF_EEEEEENS5_IJNS5_IJS18_SG_EEESM_EEEEEEEvNS4_8identityES1E_NS1F_INS1G_ILi3ELi4ELi3EEENS4_18smem_ptr_flag_bitsILi8EEENSI_INS5_IJS1K_SG_EEENS5_IJSG_SB_EEEEEEEvS1S_EENS_8epilogue10collective6detail29Sm90TmaWarpSpecializedAdapterINS22_15DefaultEpilogueIiNS5_IJSB_llEEES26_NS21_6thread17LinearCombinationIiLi1EiiLNS27_9ScaleType4KindE0ELNS_15FloatRoundStyleE2EiEENS1_15EpilogueDefaultEEEEEvvEEEEvNT_6ParamsE --------------------------
	.section	.nv.info._ZN7cutlass13device_kernelINS_4gemm6kernel13GemmUniversalIN4cute5tupleIJiiiiEEENS1_10collective13CollectiveMmaINS1_40MainloopSm90TmaGmmaWarpSpecializedSparseILi17ENS5_IJNS4_1CILi1EEESB_SB_EEENS1_32KernelTmaWarpSpecializedPingpongEEENS5_IJNSA_ILi64EEESF_NSA_ILi128EEEEEEaNS5_IJNS4_6LayoutINS5_IJiNS5_IJNSA_ILi2EEEiEEEiEEENS5_IJlNS5_IJSB_SJ_EEElEEEEENSI_INS5_IJNS5_IJSF_iEEENS5_IJSG_iEEEiEEENS5_IJNS5_IJSG_NSA_ILi8192EEEEEENS5_IJSB_lEEElEEEEEEEEaNS5_IJlSB_lEEENS4_8TiledMMAINS4_8MMA_AtomIJNS4_4SM904GMMA6SPARSE27GMMA_64x64x64_S32S8S8_SS_TNILNS12_9SparseSelE0EEEEEENSI_ISC_NS5_IJNSA_ILi0EEES18_S18_EEEEENS5_IJNS4_10UnderscoreES1B_S1B_EEEEENS4_13SM90_TMA_LOADENS4_14ComposedLayoutINS4_7SwizzleILi2ELi4ELi3EEENS4_25smem_sparse_ptr_flag_bitsILi2ELi8EEENSI_INS5_IJNS5_IJSB_NSA_ILi8EEEEEENS5_IJSJ_SF_EEEEEENS5_IJNS5_IJS18_SG_EEESM_EEEEEEEvNS4_8identityES1E_NS1F_INS1G_ILi3ELi4ELi3EEENS4_18smem_ptr_flag_bitsILi8EEENSI_INS5_IJS1K_SG_EEENS5_IJSG_SB_EEEEEEEvS1S_EENS_8epilogue10collective6detail29Sm90TmaWarpSpecializedAdapterINS22_15DefaultEpilogueIiNS5_IJSB_llEEES26_NS21_6thread17LinearCombinationIiLi1EiiLNS27_9ScaleType4KindE0ELNS_15FloatRoundStyleE2EiEENS1_15EpilogueDefaultEEEEEvvEEEEvNT_6ParamsE,"",@"SHT_CUDA_INFO"
	.sectionflags	@""
	.align	4


	//----- nvinfo : EIATTR_CUDA_API_VERSION
	.align		4
        /*0000*/ 	.byte	0x04, 0x37
        /*0002*/ 	.short	(.L_18 - .L_17)
.L_17:
        /*0004*/ 	.word	0x00000082


	//----- nvinfo : EIATTR_KPARAM_INFO
	.align		4
.L_18:
        /*0008*/ 	.byte	0x04, 0x17
        /*000a*/ 	.short	(.L_20 - .L_19)
.L_19:
        /*000c*/ 	.word	0x00000000
        /*0010*/ 	.short	0x0000
        /*0012*/ 	.short	0x0070
        /*0014*/ 	.byte	0x00, 0xf0, 0x01, 0x14


	//----- nvinfo : EIATTR_SPARSE_MMA_MASK
	.align		4
.L_20:
        /*0018*/ 	.byte	0x03, 0x50
        /*001a*/ 	.short	0x0004


	//----- nvinfo : EIATTR_MAXREG_COUNT
	.align		4
        /*001c*/ 	.byte	0x03, 0x1b
        /*001e*/ 	.short	0x00a8


	//----- nvinfo : EIATTR_NUM_BARRIERS
	.align		4
        /*0020*/ 	.byte	0x02, 0x4c
        /*0022*/ 	.byte	0x01
	.zero		1


	//----- nvinfo : EIATTR_MERCURY_ISA_VERSION
	.align		4
        /*0024*/ 	.byte	0x03, 0x5f
        /*0026*/ 	.short	0x0101


	//----- nvinfo : EIATTR_INT_WARP_WIDE_INSTR_OFFSETS
	.align		4
        /*0028*/ 	.byte	0x04, 0x31
        /*002a*/ 	.short	(.L_22 - .L_21)


	//   ....[0]....
.L_21:
        /*002c*/ 	.word	0x000005e0


	//   ....[1]....
        /*0030*/ 	.word	0x00000600


	//   ....[2]....
        /*0034*/ 	.word	0x00000680


	//   ....[3]....
        /*0038*/ 	.word	0x00000690


	//   ....[4]....
        /*003c*/ 	.word	0x000006a0


	//   ....[5]....
        /*0040*/ 	.word	0x000006c0


	//   ....[6]....
        /*0044*/ 	.word	0x00000750


	//   ....[7]....
        /*0048*/ 	.word	0x00000770


	//----- nvinfo : EIATTR_COOP_GROUP_MASK_REGIDS
	.align		4
.L_22:
        /*004c*/ 	.byte	0x04, 0x29
        /*004e*/ 	.short	(.L_24 - .L_23)


	//   ....[0]....
.L_23:
        /*0050*/ 	.word	0xffffffff


	//   ....[1]....
        /*0054*/ 	.word	0xffffffff


	//   ....[2]....
        /*0058*/ 	.word	0xffffffff


	//   ....[3]....
        /*005c*/ 	.word	0xffffffff


	//   ....[4]....
        /*0060*/ 	.word	0xffffffff


	//   ....[5]....
        /*0064*/ 	.word	0xffffffff


	//----- nvinfo : EIATTR_COOP_GROUP_INSTR_OFFSETS
	.align		4
.L_24:
        /*0068*/ 	.byte	0x04, 0x28
        /*006a*/ 	.short	(.L_26 - .L_25)


	//   ....[0]....
.L_25:
        /*006c*/ 	.word	0x00000060


	//   ....[1]....
        /*0070*/ 	.word	0x00000070


	//   ....[2]....
        /*0074*/ 	.word	0x00000160


	//   ....[3]....
        /*0078*/ 	.word	0x000004c0


	//   ....[4]....
        /*007c*/ 	.word	0x00000500


	//   ....[5]....
        /*0080*/ 	.word	0x00000540


	//----- nvinfo : EIATTR_REG_RECONFIG
	.align		4
.L_26:
        /*0084*/ 	.byte	0x01, 0x54
	.zero		2


	//----- nvinfo : EIATTR_MBARRIER_INSTR_OFFSETS
	.align		4
        /*0088*/ 	.byte	0x04, 0x39
        /*008a*/ 	.short	(.L_28 - .L_27)


	//   ....[0]....
.L_27:
        /*008c*/ 	.word	0x00000280
        /*0090*/ 	.word	0x000000ff
        /*0094*/ 	.word	0x00000000
        /*0098*/ 	.short	0x0100
        /*009a*/ 	.byte	0x08
	.zero		1


	//   ....[1]....
        /*009c*/ 	.word	0x00000290
        /*00a0*/ 	.word	0x000000ff
        /*00a4*/ 	.word	0x00000088
        /*00a8*/ 	.short	0x0100
        /*00aa*/ 	.byte	0x08
	.zero		1


	//   ....[2]....
        /*00ac*/ 	.word	0x000002a0
        /*00b0*/ 	.word	0x000000ff
        /*00b4*/ 	.word	0x00000008
        /*00b8*/ 	.short	0x0100
        /*00ba*/ 	.byte	0x08
	.zero		1


	//   ....[3]....
        /*00bc*/ 	.word	0x000002b0
        /*00c0*/ 	.word	0x000000ff
        /*00c4*/ 	.word	0x00000090
        /*00c8*/ 	.short	0x0100
        /*00ca*/ 	.byte	0x08
	.zero		1


	//   ....[4]....
        /*00cc*/ 	.word	0x000002c0
        /*00d0*/ 	.word	0x000000ff
        /*00d4*/ 	.word	0x00000010
        /*00d8*/ 	.short	0x0100
        /*00da*/ 	.byte	0x08
	.zero		1


	//   ....[5]....
        /*00dc*/ 	.word	0x000002d0
        /*00e0*/ 	.word	0x000000ff
        /*00e4*/ 	.word	0x00000098
        /*00e8*/ 	.short	0x0100
        /*00ea*/ 	.byte	0x08
	.zero		1


	//   ....[6]....
        /*00ec*/ 	.word	0x000002e0
        /*00f0*/ 	.word	0x000000ff
        /*00f4*/ 	.word	0x00000018
        /*00f8*/ 	.short	0x0100
        /*00fa*/ 	.byte	0x08
	.zero		1


	//   ....[7]....
        /*00fc*/ 	.word	0x000002f0
        /*0100*/ 	.word	0x000000ff
        /*0104*/ 	.word	0x000000a0
        /*0108*/ 	.short	0x0100
        /*010a*/ 	.byte	0x08
	.zero		1


	//   ....[8]....
        /*010c*/ 	.word	0x00000300
        /*0110*/ 	.word	0x000000ff
        /*0114*/ 	.word	0x00000020
        /*0118*/ 	.short	0x0100
        /*011a*/ 	.byte	0x08
	.zero		1


	//   ....[9]....
        /*011c*/ 	.word	0x00000310
        /*0120*/ 	.word	0x000000ff
        /*0124*/ 	.word	0x000000a8
        /*0128*/ 	.short	0x0100
        /*012a*/ 	.byte	0x08
	.zero		1


	//   ....[10]....
        /*012c*/ 	.word	0x00000320
        /*0130*/ 	.word	0x000000ff
        /*0134*/ 	.word	0x00000028
        /*0138*/ 	.short	0x0100
        /*013a*/ 	.byte	0x08
	.zero		1


	//   ....[11]....
        /*013c*/ 	.word	0x00000330
        /*0140*/ 	.word	0x000000ff
        /*0144*/ 	.word	0x000000b0
        /*0148*/ 	.short	0x0100
        /*014a*/ 	.byte	0x08
	.zero		1


	//   ....[12]....
        /*014c*/ 	.word	0x00000340
        /*0150*/ 	.word	0x000000ff
        /*0154*/ 	.word	0x00000030
        /*0158*/ 	.short	0x0100
        /*015a*/ 	.byte	0x08
	.zero		1


	//   ....[13]....
        /*015c*/ 	.word	0x00000350
        /*0160*/ 	.word	0x000000ff
        /*0164*/ 	.word	0x000000b8
        /*0168*/ 	.short	0x0100
        /*016a*/ 	.byte	0x08
	.zero		1


	//   ....[14]....
        /*016c*/ 	.word	0x00000360
        /*0170*/ 	.word	0x000000ff
        /*0174*/ 	.word	0x00000038
        /*0178*/ 	.short	0x0100
        /*017a*/ 	.byte	0x08
	.zero		1


	//   ....[15]....
        /*017c*/ 	.word	0x00000370
        /*0180*/ 	.word	0x000000ff
        /*0184*/ 	.word	0x000000c0
        /*0188*/ 	.short	0x0100
        /*018a*/ 	.byte	0x08
	.zero		1


	//   ....[16]....
        /*018c*/ 	.word	0x00000380
        /*0190*/ 	.word	0x000000ff
        /*0194*/ 	.word	0x00000040
        /*0198*/ 	.short	0x0100
        /*019a*/ 	.byte	0x08
	.zero		1


	//   ....[17]....
        /*019c*/ 	.word	0x00000390
        /*01a0*/ 	.word	0x000000ff
        /*01a4*/ 	.word	0x000000c8
        /*01a8*/ 	.short	0x0100
        /*01aa*/ 	.byte	0x08
	.zero		1


	//   ....[18]....
        /*01ac*/ 	.word	0x000003a0
        /*01b0*/ 	.word	0x000000ff
        /*01b4*/ 	.word	0x00000048
        /*01b8*/ 	.short	0x0100
        /*01ba*/ 	.byte	0x08
	.zero		1


	//   ....[19]....
        /*01bc*/ 	.word	0x000003b0
        /*01c0*/ 	.word	0x000000ff
        /*01c4*/ 	.word	0x000000d0
        /*01c8*/ 	.short	0x0100
        /*01ca*/ 	.byte	0x08
	.zero		1


	//   ....[20]....
        /*01cc*/ 	.word	0x000003c0
        /*01d0*/ 	.word	0x000000ff
        /*01d4*/ 	.word	0x00000050
        /*01d8*/ 	.short	0x0100
        /*01da*/ 	.byte	0x08
	.zero		1


	//   ....[21]....
        /*01dc*/ 	.word	0x000003d0
        /*01e0*/ 	.word	0x000000ff
        /*01e4*/ 	.word	0x000000d8
        /*01e8*/ 	.short	0x0100
        /*01ea*/ 	.byte	0x08
	.zero		1


	//   ....[22]....
        /*01ec*/ 	.word	0x000003e0
        /*01f0*/ 	.word	0x000000ff
        /*01f4*/ 	.word	0x00000058
        /*01f8*/ 	.short	0x0100
        /*01fa*/ 	.byte	0x08
	.zero		1


	//   ....[23]....
        /*01fc*/ 	.word	0x000003f0
        /*0200*/ 	.word	0x000000ff
        /*0204*/ 	.word	0x000000e0
        /*0208*/ 	.short	0x0100
        /*020a*/ 	.byte	0x08
	.zero		1


	//   ....[24]....
        /*020c*/ 	.word	0x00000400
        /*0210*/ 	.word	0x000000ff
        /*0214*/ 	.word	0x00000060
        /*0218*/ 	.short	0x0100
        /*021a*/ 	.byte	0x08
	.zero		1


	//   ....[25]....
        /*021c*/ 	.word	0x00000410
        /*0220*/ 	.word	0x000000ff
        /*0224*/ 	.word	0x000000e8
        /*0228*/ 	.short	0x0100
        /*022a*/ 	.byte	0x08
	.zero		1


	//   ....[26]....
        /*022c*/ 	.word	0x00000420
        /*0230*/ 	.word	0x000000ff
        /*0234*/ 	.word	0x00000068
        /*0238*/ 	.short	0x0100
        /*023a*/ 	.byte	0x08
	.zero		1


	//   ....[27]....
        /*023c*/ 	.word	0x00000430
        /*0240*/ 	.word	0x000000ff
        /*0244*/ 	.word	0x000000f0
        /*0248*/ 	.short	0x0100
        /*024a*/ 	.byte	0x08
	.zero		1


	//   ....[28]....
        /*024c*/ 	.word	0x00000440
        /*0250*/ 	.word	0x000000ff
        /*0254*/ 	.word	0x00000070
        /*0258*/ 	.short	0x0100
        /*025a*/ 	.byte	0x08
	.zero		1


	//   ....[29]....
        /*025c*/ 	.word	0x00000450
        /*0260*/ 	.word	0x000000ff
        /*0264*/ 	.word	0x000000f8
        /*0268*/ 	.short	0x0100
        /*026a*/ 	.byte	0x08
	.zero		1


	//   ....[30]....
        /*026c*/ 	.word	0x00000460
        /*0270*/ 	.word	0x000000ff
        /*0274*/ 	.word	0x00000078
        /*0278*/ 	.short	0x0100
        /*027a*/ 	.byte	0x08
	.zero		1


	//   ....[31]....
        /*027c*/ 	.word	0x00000470
        /*0280*/ 	.word	0x000000ff
        /*0284*/ 	.word	0x00000100
        /*0288*/ 	.short	0x0100
        /*028a*/ 	.byte	0x08
	.zero		1


	//   ....[32]....
        /*028c*/ 	.word	0x00000480
        /*0290*/ 	.word	0x000000ff
        /*0294*/ 	.word	0x00000080
        /*0298*/ 	.short	0x0100
        /*029a*/ 	.byte	0x08
	.zero		1


	//   ....[33]....
        /*029c*/ 	.word	0x00000490
        /*02a0*/ 	.word	0x000000ff
        /*02a4*/ 	.word	0x00000108
        /*02a8*/ 	.short	0x0100
        /*02aa*/ 	.byte	0x08
	.zero		1


	//   ....[34]....
        /*02ac*/ 	.word	0x000007b0
        /*02b0*/ 	.word	0x000000ff
        /*02b4*/ 	.word	0x00000140
        /*02b8*/ 	.short	0x0100
        /*02ba*/ 	.byte	0x08
	.zero		1


	//   ....[35]....
        /*02bc*/ 	.word	0x00000820
        /*02c0*/ 	.word	0x000000ff
        /*02c4*/ 	.word	0x00000148
        /*02c8*/ 	.short	0x0100
        /*02ca*/ 	.byte	0x08
	.zero		1


	//   ....[36]....
        /*02cc*/ 	.word	0x00000840
        /*02d0*/ 	.word	0x000000ff
        /*02d4*/ 	.word	0x00000120
        /*02d8*/ 	.short	0x0100
        /*02da*/ 	.byte	0x09
	.zero		1


	//   ....[37]....
        /*02dc*/ 	.word	0x00000850
        /*02e0*/ 	.word	0x000000ff
        /*02e4*/ 	.word	0x00000128
        /*02e8*/ 	.short	0x0100
        /*02ea*/ 	.byte	0x09
	.zero		1


	//   ....[38]....
        /*02ec*/ 	.word	0x00000860
        /*02f0*/ 	.word	0x000000ff
        /*02f4*/ 	.word	0x00000130
        /*02f8*/ 	.short	0x0100
        /*02fa*/ 	.byte	0x09
	.zero		1


	//   ....[39]....
        /*02fc*/ 	.word	0x00000870
        /*0300*/ 	.word	0x000000ff
        /*0304*/ 	.word	0x00000138
        /*0308*/ 	.short	0x0100
        /*030a*/ 	.byte	0x09
	.zero		1


	//   ....[40]....
        /*030c*/ 	.word	0x00001740
        /*0310*/ 	.word	0x000000ff
        /*0314*/ 	.word	0xfffffff8
        /*0318*/ 	.short	0x010a
        /*031a*/ 	.byte	0x0c
	.zero		1


	//   ....[41]....
        /*031c*/ 	.word	0x00001910
        /*0320*/ 	.word	0x000000ff
        /*0324*/ 	.word	0x00000000
        /*0328*/ 	.short	0x010a
        /*032a*/ 	.byte	0x08
	.zero		1


	//   ....[42]....
        /*032c*/ 	.word	0x00001970
        /*0330*/ 	.word	0x000000ff
        /*0334*/ 	.word	0x00000000
        /*0338*/ 	.short	0x010a
        /*033a*/ 	.byte	0x08
	.zero		1


	//   ....[43]....
        /*033c*/ 	.word	0x00001ad0
        /*0340*/ 	.word	0x000000ff
        /*0344*/ 	.word	0x00000000
        /*0348*/ 	.short	0x0101
        /*034a*/ 	.byte	0x08
	.zero		1


	//   ....[44]....
        /*034c*/ 	.word	0x00001c50
        /*0350*/ 	.word	0x00000013
        /*0354*/ 	.word	0x00000000
        /*0358*/ 	.short	0x0101
        /*035a*/ 	.byte	0x15
	.zero		1


	//   ....[45]....
        /*035c*/ 	.word	0x00001ca0
        /*0360*/ 	.word	0x000000ff
        /*0364*/ 	.word	0x00000008
        /*0368*/ 	.short	0x010a
        /*036a*/ 	.byte	0x0c
	.zero		1


	//   ....[46]....
        /*036c*/ 	.word	0x000044a0
        /*0370*/ 	.word	0x00000004
        /*0374*/ 	.word	0x00000000
        /*0378*/ 	.short	0x0101
        /*037a*/ 	.byte	0x15
	.zero		1


	//   ....[47]....
        /*037c*/ 	.word	0x00004d90
        /*0380*/ 	.word	0x00000012
        /*0384*/ 	.word	0x00000088
        /*0388*/ 	.short	0x010a
        /*038a*/ 	.byte	0x3f
	.zero		1


	//   ....[48]....
        /*038c*/ 	.word	0x000051d0
        /*0390*/ 	.word	0x0000000a
        /*0394*/ 	.word	0x00000148
        /*0398*/ 	.short	0x0101
        /*039a*/ 	.byte	0x3f
	.zero		1


	//   ....[49]....
        /*039c*/ 	.word	0x00005930
        /*03a0*/ 	.word	0x00000005
        /*03a4*/ 	.word	0x00000000
        /*03a8*/ 	.short	0x010a
        /*03aa*/ 	.byte	0x3f
	.zero		1


	//   ....[50]....
        /*03ac*/ 	.word	0x000059b0
        /*03b0*/ 	.word	0x00000007
        /*03b4*/ 	.word	0x00000000
        /*03b8*/ 	.short	0x010a
        /*03ba*/ 	.byte	0x3f
	.zero		1


	//   ....[51]....
        /*03bc*/ 	.word	0x00005a40
        /*03c0*/ 	.word	0x00000006
        /*03c4*/ 	.word	0x00000000
        /*03c8*/ 	.short	0x010a
        /*03ca*/ 	.byte	0x3f
	.zero		1


	//   ....[52]....
        /*03cc*/ 	.word	0x00005ad0
        /*03d0*/ 	.word	0x00000009
        /*03d4*/ 	.word	0x00000000
        /*03d8*/ 	.short	0x010a
        /*03da*/ 	.byte	0x3f
	.zero		1


	//   ....[53]....
        /*03dc*/ 	.word	0x00005b60
        /*03e0*/ 	.word	0x00000006
        /*03e4*/ 	.word	0x00000000
        /*03e8*/ 	.short	0x010a
        /*03ea*/ 	.byte	0x3f
	.zero		1


	//   ....[54]....
        /*03ec*/ 	.word	0x00005bf0
        /*03f0*/ 	.word	0x00000009
        /*03f4*/ 	.word	0x00000000
        /*03f8*/ 	.short	0x010a
        /*03fa*/ 	.byte	0x3f
	.zero		1


	//   ....[55]....
        /*03fc*/ 	.word	0x00005c80
        /*0400*/ 	.word	0x00000006
        /*0404*/ 	.word	0x00000000
        /*0408*/ 	.short	0x010a
        /*040a*/ 	.byte	0x3f
	.zero		1


	//   ....[56]....
        /*040c*/ 	.word	0x00005d10
        /*0410*/ 	.word	0x00000009
        /*0414*/ 	.word	0x00000000
        /*0418*/ 	.short	0x010a
        /*041a*/ 	.byte	0x3f
	.zero		1


	//   ....[57]....
        /*041c*/ 	.word	0x00005da0
        /*0420*/ 	.word	0x00000006
        /*0424*/ 	.word	0x00000000
        /*0428*/ 	.short	0x010a
        /*042a*/ 	.byte	0x3f
	.zero		1


	//   ....[58]....
        /*042c*/ 	.word	0x00005e30
        /*0430*/ 	.word	0x00000009
        /*0434*/ 	.word	0x00000000
        /*0438*/ 	.short	0x010a
        /*043a*/ 	.byte	0x3f
	.zero		1


	//   ....[59]....
        /*043c*/ 	.word	0x00005ec0
        /*0440*/ 	.word	0x00000006
        /*0444*/ 	.word	0x00000000
        /*0448*/ 	.short	0x010a
        /*044a*/ 	.byte	0x3f
	.zero		1


	//   ....[60]....
        /*044c*/ 	.word	0x00005f50
        /*0450*/ 	.word	0x00000009
        /*0454*/ 	.word	0x00000000
        /*0458*/ 	.short	0x010a
        /*045a*/ 	.byte	0x3f
	.zero		1


	//   ....[61]....
        /*045c*/ 	.word	0x00005fe0
        /*0460*/ 	.word	0x00000006
        /*0464*/ 	.word	0x00000000
        /*0468*/ 	.short	0x010a
        /*046a*/ 	.byte	0x3f
	.zero		1


	//   ....[62]....
        /*046c*/ 	.word	0x00006070
        /*0470*/ 	.word	0x00000009
        /*0474*/ 	.word	0x00000000
        /*0478*/ 	.short	0x010a
        /*047a*/ 	.byte	0x3f
	.zero		1


	//   ....[63]....
        /*047c*/ 	.word	0x00006100
        /*0480*/ 	.word	0x00000008
        /*0484*/ 	.word	0x00000000
        /*0488*/ 	.short	0x010a
        /*048a*/ 	.byte	0x3f
	.zero		1


	//   ....[64]....
        /*048c*/ 	.word	0x00006190
        /*0490*/ 	.word	0x0000000b
        /*0494*/ 	.word	0x00000000
        /*0498*/ 	.short	0x010a
        /*049a*/ 	.byte	0x3f
	.zero		1


	//   ....[65]....
        /*049c*/ 	.word	0x00006220
        /*04a0*/ 	.word	0x00000003
        /*04a4*/ 	.word	0x00000000
        /*04a8*/ 	.short	0x010a
        /*04aa*/ 	.byte	0x3f
	.zero		1


	//   ....[66]....
        /*04ac*/ 	.word	0x00006290
        /*04b0*/ 	.word	0x00000013
        /*04b4*/ 	.word	0xfffffff8
        /*04b8*/ 	.short	0x010a
        /*04ba*/ 	.byte	0x3f
	.zero		1


	//   ....[67]....
        /*04bc*/ 	.word	0x000062f0
        /*04c0*/ 	.word	0x00000015
        /*04c4*/ 	.word	0x00000000
        /*04c8*/ 	.short	0x010a
        /*04ca*/ 	.byte	0x3f
	.zero		1


	//   ....[68]....
        /*04cc*/ 	.word	0x00006350
        /*04d0*/ 	.word	0x00000013
        /*04d4*/ 	.word	0x00000008
        /*04d8*/ 	.short	0x010a
        /*04da*/ 	.byte	0x3f
	.zero		1


	//   ....[69]....
        /*04dc*/ 	.word	0x00006420
        /*04e0*/ 	.word	0x00000012
        /*04e4*/ 	.word	0x00000088
        /*04e8*/ 	.short	0x010a
        /*04ea*/ 	.byte	0x3f
	.zero		1


	//   ....[70]....
        /*04ec*/ 	.word	0x00006500
        /*04f0*/ 	.word	0x00000005
        /*04f4*/ 	.word	0x00000000
        /*04f8*/ 	.short	0x010a
        /*04fa*/ 	.byte	0x3f
	.zero		1


	//   ....[71]....
        /*04fc*/ 	.word	0x00006550
        /*0500*/ 	.word	0x00000007
        /*0504*/ 	.word	0x00000000
        /*0508*/ 	.short	0x010a
        /*050a*/ 	.byte	0x3f
	.zero		1


	//   ....[72]....
        /*050c*/ 	.word	0x000065a0
        /*0510*/ 	.word	0x00000006
        /*0514*/ 	.word	0x00000000
        /*0518*/ 	.short	0x010a
        /*051a*/ 	.byte	0x3f
	.zero		1


	//   ....[73]....
        /*051c*/ 	.word	0x000065f0
        /*0520*/ 	.word	0x00000009
        /*0524*/ 	.word	0x00000000
        /*0528*/ 	.short	0x010a
        /*052a*/ 	.byte	0x3f
	.zero		1


	//   ....[74]....
        /*052c*/ 	.word	0x00006640
        /*0530*/ 	.word	0x00000006
        /*0534*/ 	.word	0x00000000
        /*0538*/ 	.short	0x010a
        /*053a*/ 	.byte	0x3f
	.zero		1


	//   ....[75]....
        /*053c*/ 	.word	0x00006690
        /*0540*/ 	.word	0x00000009
        /*0544*/ 	.word	0x00000000
        /*0548*/ 	.short	0x010a
        /*054a*/ 	.byte	0x3f
	.zero		1


	//   ....[76]....
        /*054c*/ 	.word	0x000066e0
        /*0550*/ 	.word	0x00000006
        /*0554*/ 	.word	0x00000000
        /*0558*/ 	.short	0x010a
        /*055a*/ 	.byte	0x3f
	.zero		1


	//   ....[77]....
        /*055c*/ 	.word	0x00006730
        /*0560*/ 	.word	0x00000009
        /*0564*/ 	.word	0x00000000
        /*0568*/ 	.short	0x010a
        /*056a*/ 	.byte	0x3f
	.zero		1


	//   ....[78]....
        /*056c*/ 	.word	0x00006780
        /*0570*/ 	.word	0x00000006
        /*0574*/ 	.word	0x00000000
        /*0578*/ 	.short	0x010a
        /*057a*/ 	.byte	0x3f
	.zero		1


	//   ....[79]....
        /*057c*/ 	.word	0x000067d0
        /*0580*/ 	.word	0x00000009
        /*0584*/ 	.word	0x00000000
        /*0588*/ 	.short	0x010a
        /*058a*/ 	.byte	0x3f
	.zero		1


	//   ....[80]....
        /*058c*/ 	.word	0x00006820
        /*0590*/ 	.word	0x00000006
        /*0594*/ 	.word	0x00000000
        /*0598*/ 	.short	0x010a
        /*059a*/ 	.byte	0x3f
	.zero		1


	//   ....[81]....
        /*059c*/ 	.word	0x00006870
        /*05a0*/ 	.word	0x00000009
        /*05a4*/ 	.word	0x00000000
        /*05a8*/ 	.short	0x010a
        /*05aa*/ 	.byte	0x3f
	.zero		1


	//   ....[82]....
        /*05ac*/ 	.word	0x000068c0
        /*05b0*/ 	.word	0x00000006
        /*05b4*/ 	.word	0x00000000
        /*05b8*/ 	.short	0x010a
        /*05ba*/ 	.byte	0x3f
	.zero		1


	//   ....[83]....
        /*05bc*/ 	.word	0x00006910
        /*05c0*/ 	.word	0x00000009
        /*05c4*/ 	.word	0x00000000
        /*05c8*/ 	.short	0x010a
        /*05ca*/ 	.byte	0x3f
	.zero		1


	//   ....[84]....
        /*05cc*/ 	.word	0x00006960
        /*05d0*/ 	.word	0x00000008
        /*05d4*/ 	.word	0x00000000
        /*05d8*/ 	.short	0x010a
        /*05da*/ 	.byte	0x3f
	.zero		1


	//   ....[85]....
        /*05dc*/ 	.word	0x000069b0
        /*05e0*/ 	.word	0x0000000b
        /*05e4*/ 	.word	0x00000000
        /*05e8*/ 	.short	0x010a
        /*05ea*/ 	.byte	0x3f
	.zero		1


	//----- nvinfo : EIATTR_NUM_MBARRIERS
	.align		4
.L_28:
        /*05ec*/ 	.byte	0x03, 0x38
        /*05ee*/ 	.short	0x0028


	//----- nvinfo : EIATTR_EXIT_INSTR_OFFSETS
	.align		4
        /*05f0*/ 	.byte	0x04, 0x1c
        /*05f2*/ 	.short	(.L_30 - .L_29)


	//   ....[0]....
.L_29:
        /*05f4*/ 	.word	0x00001350


	//   ....[1]....
        /*05f8*/ 	.word	0x000013b0


	//   ....[2]....
        /*05fc*/ 	.word	0x00004ab0


	//   ....[3]....
        /*0600*/ 	.word	0x00004ae0


	//   ....[4]....
        /*0604*/ 	.word	0x00006270


	//----- nvinfo : EIATTR_MAX_THREADS
	.align		4
.L_30:
        /*0608*/ 	.byte	0x04, 0x05
        /*060a*/ 	.short	(.L_32 - .L_31)
.L_31:
        /*060c*/ 	.word	0x00000180
        /*0610*/ 	.word	0x00000001
        /*0614*/ 	.word	0x00000001


	//----- nvinfo : EIATTR_CRS_STACK_SIZE
	.align		4
.L_32:
        /*0618*/ 	.byte	0x04, 0x1e
        /*061a*/ 	.short	(.L_34 - .L_33)
.L_33:
        /*061c*/ 	.word	0x00000000


	//----- nvinfo : EIATTR_CBANK_PARAM_SIZE
	.align		4
.L_34:
        /*0620*/ 	.byte	0x03, 0x19
        /*0622*/ 	.short	0x0570


	//----- nvinfo : EIATTR_PARAM_CBANK
	.align		4
        /*0624*/ 	.byte	0x04, 0x0a
        /*0626*/ 	.short	(.L_36 - .L_35)
	.align		4
.L_35:
        /*0628*/ 	.word	index@(.nv.constant0._ZN7cutlass13device_kernelINS_4gemm6kernel13GemmUniversalIN4cute5tupleIJiiiiEEENS1_10collective13CollectiveMmaINS1_40MainloopSm90TmaGmmaWarpSpecializedSparseILi17ENS5_IJNS4_1CILi1EEESB_SB_EEENS1_32KernelTmaWarpSpecializedPingpongEEENS5_IJNSA_ILi64EEESF_NSA_ILi128EEEEEEaNS5_IJNS4_6LayoutINS5_IJiNS5_IJNSA_ILi2EEEiEEEiEEENS5_IJlNS5_IJSB_SJ_EEElEEEEENSI_INS5_IJNS5_IJSF_iEEENS5_IJSG_iEEEiEEENS5_IJNS5_IJSG_NSA_ILi8192EEEEEENS5_IJSB_lEEElEEEEEEEEaNS5_IJlSB_lEEENS4_8TiledMMAINS4_8MMA_AtomIJNS4_4SM904GMMA6SPARSE27GMMA_64x64x64_S32S8S8_SS_TNILNS12_9SparseSelE0EEEEEENSI_ISC_NS5_IJNSA_ILi0EEES18_S18_EEEEENS5_IJNS4_10UnderscoreES1B_S1B_EEEEENS4_13SM90_TMA_LOADENS4_14ComposedLayoutINS4_7SwizzleILi2ELi4ELi3EEENS4_25smem_sparse_ptr_flag_bitsILi2ELi8EEENSI_INS5_IJNS5_IJSB_NSA_ILi8EEEEEENS5_IJSJ_SF_EEEEEENS5_IJNS5_IJS18_SG_EEESM_EEEEEEEvNS4_8identityES1E_NS1F_INS1G_ILi3ELi4ELi3EEENS4_18smem_ptr_flag_bitsILi8EEENSI_INS5_IJS1K_SG_EEENS5_IJSG_SB_EEEEEEEvS1S_EENS_8epilogue10collective6detail29Sm90TmaWarpSpecializedAdapterINS22_15DefaultEpilogueIiNS5_IJSB_llEEES26_NS21_6thread17LinearCombinationIiLi1EiiLNS27_9ScaleType4KindE0ELNS_15FloatRoundStyleE2EiEENS1_15EpilogueDefaultEEEEEvvEEEEvNT_6ParamsE)
        /*062c*/ 	.short	0x0210
        /*062e*/ 	.short	0x0570


	//----- nvinfo : EIATTR_SW_WAR
	.align		4
.L_36:
        /*0630*/ 	.byte	0x04, 0x36
        /*0632*/ 	.short	(.L_38 - .L_37)
.L_37:
        /*0634*/ 	.word	0x00000008
.L_38:


//--------------------- .nv.callgraph             --------------------------
	.section	.nv.callgraph,"",@"SHT_CUDA_CALLGRAPH"
	.align	4
	.sectionentsize	8
	.align		4
        /*0000*/ 	.word	0x00000000
	.align		4
        /*0004*/ 	.word	0xffffffff
	.align		4
        /*0008*/ 	.word	0x00000000
	.align		4
        /*000c*/ 	.word	0xfffffffe
	.align		4
        /*0010*/ 	.word	0x00000000
	.align		4
        /*0014*/ 	.word	0xfffffffd
	.align		4
        /*0018*/ 	.word	0x00000000
	.align		4
        /*001c*/ 	.word	0xfffffffc


//--------------------- .nv.constant4             --------------------------
	.section	.nv.constant4,"a",@progbits
	.align	8
	.align		8
.nv.constant4:
        /*0000*/ 	.dword	_ZN39_INTERNAL_b48d4dc7_4_k_cu_0b2af8db_35724cuda3std3__45__cpo5beginE
	.align		8
        /*0008*/ 	.dword	_ZN39_INTERNAL_b48d4dc7_4_k_cu_0b2af8db_35724cuda3std3__45__cpo3endE
	.align		8
        /*0010*/ 	.dword	_ZN39_INTERNAL_b48d4dc7_4_k_cu_0b2af8db_35724cuda3std3__45__cpo6cbeginE
	.align		8
        /*0018*/ 	.dword	_ZN39_INTERNAL_b48d4dc7_4_k_cu_0b2af8db_35724cuda3std3__45__cpo4cendE
	.align		8
        /*0020*/ 	.dword	_ZN39_INTERNAL_b48d4dc7_4_k_cu_0b2af8db_35724cuda3std3__441_GLOBAL__N__b48d4dc7_4_k_cu_0b2af8db_35726ignoreE
	.align		8
        /*0028*/ 	.dword	_ZN39_INTERNAL_b48d4dc7_4_k_cu_0b2af8db_35724cuda3std3__419piecewise_constructE
	.align		8
        /*0030*/ 	.dword	_ZN39_INTERNAL_b48d4dc7_4_k_cu_0b2af8db_35724cuda3std3__48in_placeE
	.align		8
        /*0038*/ 	.dword	_ZN39_INTERNAL_b48d4dc7_4_k_cu_0b2af8db_35724cuda3std6ranges3__45__cpo4swapE
	.align		8
        /*0040*/ 	.dword	_ZN39_INTERNAL_b48d4dc7_4_k_cu_0b2af8db_35724cuda3std6ranges3__45__cpo9iter_moveE
	.align		8
        /*0048*/ 	.dword	_ZN39_INTERNAL_b48d4dc7_4_k_cu_0b2af8db_35724cute7productE
	.align		8
        /*0050*/ 	.dword	_ZN39_INTERNAL_b48d4dc7_4_k_cu_0b2af8db_35724cute1_E


//--------------------- .text._ZN7cutlass13device_kernelINS_4gemm6kernel13GemmUniversalIN4cute5tupleIJiiiiEEENS1_10collective13CollectiveMmaINS1_40MainloopSm90TmaGmmaWarpSpecializedSparseILi17ENS5_IJNS4_1CILi1EEESB_SB_EEENS1_32KernelTmaWarpSpecializedPingpongEEENS5_IJNSA_ILi64EEESF_NSA_ILi128EEEEEEaNS5_IJNS4_6LayoutINS5_IJiNS5_IJNSA_ILi2EEEiEEEiEEENS5_IJlNS5_IJSB_SJ_EEElEEEEENSI_INS5_IJNS5_IJSF_iEEENS5_IJSG_iEEEiEEENS5_IJNS5_IJSG_NSA_ILi8192EEEEEENS5_IJSB_lEEElEEEEEEEEaNS5_IJlSB_lEEENS4_8TiledMMAINS4_8MMA_AtomIJNS4_4SM904GMMA6SPARSE27GMMA_64x64x64_S32S8S8_SS_TNILNS12_9SparseSelE0EEEEEENSI_ISC_NS5_IJNSA_ILi0EEES18_S18_EEEEENS5_IJNS4_10UnderscoreES1B_S1B_EEEEENS4_13SM90_TMA_LOADENS4_14ComposedLayoutINS4_7SwizzleILi2ELi4ELi3EEENS4_25smem_sparse_ptr_flag_bitsILi2ELi8EEENSI_INS5_IJNS5_IJSB_NSA_ILi8EEEEEENS5_IJSJ_SF_EEEEEENS5_IJNS5_IJS18_SG_EEESM_EEEEEEEvNS4_8identityES1E_NS1F_INS1G_ILi3ELi4ELi3EEENS4_18smem_ptr_flag_bitsILi8EEENSI_INS5_IJS1K_SG_EEENS5_IJSG_SB_EEEEEEEvS1S_EENS_8epilogue10collective6detail29Sm90TmaWarpSpecializedAdapterINS22_15DefaultEpilogueIiNS5_IJSB_llEEES26_NS21_6thread17LinearCombinationIiLi1EiiLNS27_9ScaleType4KindE0ELNS_15FloatRoundStyleE2EiEENS1_15EpilogueDefaultEEEEEvvEEEEvNT_6ParamsE --------------------------
	.section	.text._ZN7cutlass13device_kernelINS_4gemm6kernel13GemmUniversalIN4cute5tupleIJiiiiEEENS1_10collective13CollectiveMmaINS1_40MainloopSm90TmaGmmaWarpSpecializedSparseILi17ENS5_IJNS4_1CILi1EEESB_SB_EEENS1_32KernelTmaWarpSpecializedPingpongEEENS5_IJNSA_ILi64EEESF_NSA_ILi128EEEEEEaNS5_IJNS4_6LayoutINS5_IJiNS5_IJNSA_ILi2EEEiEEEiEEENS5_IJlNS5_IJSB_SJ_EEElEEEEENSI_INS5_IJNS5_IJSF_iEEENS5_IJSG_iEEEiEEENS5_IJNS5_IJSG_NSA_ILi8192EEEEEENS5_IJSB_lEEElEEEEEEEEaNS5_IJlSB_lEEENS4_8TiledMMAINS4_8MMA_AtomIJNS4_4SM904GMMA6SPARSE27GMMA_64x64x64_S32S8S8_SS_TNILNS12_9SparseSelE0EEEEEENSI_ISC_NS5_IJNSA_ILi0EEES18_S18_EEEEENS5_IJNS4_10UnderscoreES1B_S1B_EEEEENS4_13SM90_TMA_LOADENS4_14ComposedLayoutINS4_7SwizzleILi2ELi4ELi3EEENS4_25smem_sparse_ptr_flag_bitsILi2ELi8EEENSI_INS5_IJNS5_IJSB_NSA_ILi8EEEEEENS5_IJSJ_SF_EEEEEENS5_IJNS5_IJS18_SG_EEESM_EEEEEEEvNS4_8identityES1E_NS1F_INS1G_ILi3ELi4ELi3EEENS4_18smem_ptr_flag_bitsILi8EEENSI_INS5_IJS1K_SG_EEENS5_IJSG_SB_EEEEEEEvS1S_EENS_8epilogue10collective6detail29Sm90TmaWarpSpecializedAdapterINS22_15DefaultEpilogueIiNS5_IJSB_llEEES26_NS21_6thread17LinearCombinationIiLi1EiiLNS27_9ScaleType4KindE0ELNS_15FloatRoundStyleE2EiEENS1_15EpilogueDefaultEEEEEvvEEEEvNT_6ParamsE,"ax",@progbits
	.align	128
.text._ZN7cutlass13device_kernelINS_4gemm6kernel13GemmUniversalIN4cute5tupleIJiiiiEEENS1_10collective13CollectiveMmaINS1_40MainloopSm90TmaGmmaWarpSpecializedSparseILi17ENS5_IJNS4_1CILi1EEESB_SB_EEENS1_32KernelTmaWarpSpecializedPingpongEEENS5_IJNSA_ILi64EEESF_NSA_ILi128EEEEEEaNS5_IJNS4_6LayoutINS5_IJiNS5_IJNSA_ILi2EEEiEEEiEEENS5_IJlNS5_IJSB_SJ_EEElEEEEENSI_INS5_IJNS5_IJSF_iEEENS5_IJSG_iEEEiEEENS5_IJNS5_IJSG_NSA_ILi8192EEEEEENS5_IJSB_lEEElEEEEEEEEaNS5_IJlSB_lEEENS4_8TiledMMAINS4_8MMA_AtomIJNS4_4SM904GMMA6SPARSE27GMMA_64x64x64_S32S8S8_SS_TNILNS12_9SparseSelE0EEEEEENSI_ISC_NS5_IJNSA_ILi0EEES18_S18_EEEEENS5_IJNS4_10UnderscoreES1B_S1B_EEEEENS4_13SM90_TMA_LOADENS4_14ComposedLayoutINS4_7SwizzleILi2ELi4ELi3EEENS4_25smem_sparse_ptr_flag_bitsILi2ELi8EEENSI_INS5_IJNS5_IJSB_NSA_ILi8EEEEEENS5_IJSJ_SF_EEEEEENS5_IJNS5_IJS18_SG_EEESM_EEEEEEEvNS4_8identityES1E_NS1F_INS1G_ILi3ELi4ELi3EEENS4_18smem_ptr_flag_bitsILi8EEENSI_INS5_IJS1K_SG_EEENS5_IJSG_SB_EEEEEEEvS1S_EENS_8epilogue10collective6detail29Sm90TmaWarpSpecializedAdapterINS22_15DefaultEpilogueIiNS5_IJSB_llEEES26_NS21_6thread17LinearCombinationIiLi1EiiLNS27_9ScaleType4KindE0ELNS_15FloatRoundStyleE2EiEENS1_15EpilogueDefaultEEEEEvvEEEEvNT_6ParamsE:
        .type           _ZN7cutlass13device_kernelINS_4gemm6kernel13GemmUniversalIN4cute5tupleIJiiiiEEENS1_10collective13CollectiveMmaINS1_40MainloopSm90TmaGmmaWarpSpecializedSparseILi17ENS5_IJNS4_1CILi1EEESB_SB_EEENS1_32KernelTmaWarpSpecializedPingpongEEENS5_IJNSA_ILi64EEESF_NSA_ILi128EEEEEEaNS5_IJNS4_6LayoutINS5_IJiNS5_IJNSA_ILi2EEEiEEEiEEENS5_IJlNS5_IJSB_SJ_EEElEEEEENSI_INS5_IJNS5_IJSF_iEEENS5_IJSG_iEEEiEEENS5_IJNS5_IJSG_NSA_ILi8192EEEEEENS5_IJSB_lEEElEEEEEEEEaNS5_IJlSB_lEEENS4_8TiledMMAINS4_8MMA_AtomIJNS4_4SM904GMMA6SPARSE27GMMA_64x64x64_S32S8S8_SS_TNILNS12_9SparseSelE0EEEEEENSI_ISC_NS5_IJNSA_ILi0EEES18_S18_EEEEENS5_IJNS4_10UnderscoreES1B_S1B_EEEEENS4_13SM90_TMA_LOADENS4_14ComposedLayoutINS4_7SwizzleILi2ELi4ELi3EEENS4_25smem_sparse_ptr_flag_bitsILi2ELi8EEENSI_INS5_IJNS5_IJSB_NSA_ILi8EEEEEENS5_IJSJ_SF_EEEEEENS5_IJNS5_IJS18_SG_EEESM_EEEEEEEvNS4_8identityES1E_NS1F_INS1G_ILi3ELi4ELi3EEENS4_18smem_ptr_flag_bitsILi8EEENSI_INS5_IJS1K_SG_EEENS5_IJSG_SB_EEEEEEEvS1S_EENS_8epilogue10collective6detail29Sm90TmaWarpSpecializedAdapterINS22_15DefaultEpilogueIiNS5_IJSB_llEEES26_NS21_6thread17LinearCombinationIiLi1EiiLNS27_9ScaleType4KindE0ELNS_15FloatRoundStyleE2EiEENS1_15EpilogueDefaultEEEEEvvEEEEvNT_6ParamsE,@function
        .size           _ZN7cutlass13device_kernelINS_4gemm6kernel13GemmUniversalIN4cute5tupleIJiiiiEEENS1_10collective13CollectiveMmaINS1_40MainloopSm90TmaGmmaWarpSpecializedSparseILi17ENS5_IJNS4_1CILi1EEESB_SB_EEENS1_32KernelTmaWarpSpecializedPingpongEEENS5_IJNSA_ILi64EEESF_NSA_ILi128EEEEEEaNS5_IJNS4_6LayoutINS5_IJiNS5_IJNSA_ILi2EEEiEEEiEEENS5_IJlNS5_IJSB_SJ_EEElEEEEENSI_INS5_IJNS5_IJSF_iEEENS5_IJSG_iEEEiEEENS5_IJNS5_IJSG_NSA_ILi8192EEEEEENS5_IJSB_lEEElEEEEEEEEaNS5_IJlSB_lEEENS4_8TiledMMAINS4_8MMA_AtomIJNS4_4SM904GMMA6SPARSE27GMMA_64x64x64_S32S8S8_SS_TNILNS12_9SparseSelE0EEEEEENSI_ISC_NS5_IJNSA_ILi0EEES18_S18_EEEEENS5_IJNS4_10UnderscoreES1B_S1B_EEEEENS4_13SM90_TMA_LOADENS4_14ComposedLayoutINS4_7SwizzleILi2ELi4ELi3EEENS4_25smem_sparse_ptr_flag_bitsILi2ELi8EEENSI_INS5_IJNS5_IJSB_NSA_ILi8EEEEEENS5_IJSJ_SF_EEEEEENS5_IJNS5_IJS18_SG_EEESM_EEEEEEEvNS4_8identityES1E_NS1F_INS1G_ILi3ELi4ELi3EEENS4_18smem_ptr_flag_bitsILi8EEENSI_INS5_IJS1K_SG_EEENS5_IJSG_SB_EEEEEEEvS1S_EENS_8epilogue10collective6detail29Sm90TmaWarpSpecializedAdapterINS22_15DefaultEpilogueIiNS5_IJSB_llEEES26_NS21_6thread17LinearCombinationIiLi1EiiLNS27_9ScaleType4KindE0ELNS_15FloatRoundStyleE2EiEENS1_15EpilogueDefaultEEEEEvvEEEEvNT_6ParamsE,(.L_x_151 - _ZN7cutlass13device_kernelINS_4gemm6kernel13GemmUniversalIN4cute5tupleIJiiiiEEENS1_10collective13CollectiveMmaINS1_40MainloopSm90TmaGmmaWarpSpecializedSparseILi17ENS5_IJNS4_1CILi1EEESB_SB_EEENS1_32KernelTmaWarpSpecializedPingpongEEENS5_IJNSA_ILi64EEESF_NSA_ILi128EEEEEEaNS5_IJNS4_6LayoutINS5_IJiNS5_IJNSA_ILi2EEEiEEEiEEENS5_IJlNS5_IJSB_SJ_EEElEEEEENSI_INS5_IJNS5_IJSF_iEEENS5_IJSG_iEEEiEEENS5_IJNS5_IJSG_NSA_ILi8192EEEEEENS5_IJSB_lEEElEEEEEEEEaNS5_IJlSB_lEEENS4_8TiledMMAINS4_8MMA_AtomIJNS4_4SM904GMMA6SPARSE27GMMA_64x64x64_S32S8S8_SS_TNILNS12_9SparseSelE0EEEEEENSI_ISC_NS5_IJNSA_ILi0EEES18_S18_EEEEENS5_IJNS4_10UnderscoreES1B_S1B_EEEEENS4_13SM90_TMA_LOADENS4_14ComposedLayoutINS4_7SwizzleILi2ELi4ELi3EEENS4_25smem_sparse_ptr_flag_bitsILi2ELi8EEENSI_INS5_IJNS5_IJSB_NSA_ILi8EEEEEENS5_IJSJ_SF_EEEEEENS5_IJNS5_IJS18_SG_EEESM_EEEEEEEvNS4_8identityES1E_NS1F_INS1G_ILi3ELi4ELi3EEENS4_18smem_ptr_flag_bitsILi8EEENSI_INS5_IJS1K_SG_EEENS5_IJSG_SB_EEEEEEEvS1S_EENS_8epilogue10collective6detail29Sm90TmaWarpSpecializedAdapterINS22_15DefaultEpilogueIiNS5_IJSB_llEEES26_NS21_6thread17LinearCombinationIiLi1EiiLNS27_9ScaleType4KindE0ELNS_15FloatRoundStyleE2EiEENS1_15EpilogueDefaultEEEEEvvEEEEvNT_6ParamsE)
        .other          _ZN7cutlass13device_kernelINS_4gemm6kernel13GemmUniversalIN4cute5tupleIJiiiiEEENS1_10collective13CollectiveMmaINS1_40MainloopSm90TmaGmmaWarpSpecializedSparseILi17ENS5_IJNS4_1CILi1EEESB_SB_EEENS1_32KernelTmaWarpSpecializedPingpongEEENS5_IJNSA_ILi64EEESF_NSA_ILi128EEEEEEaNS5_IJNS4_6LayoutINS5_IJiNS5_IJNSA_ILi2EEEiEEEiEEENS5_IJlNS5_IJSB_SJ_EEElEEEEENSI_INS5_IJNS5_IJSF_iEEENS5_IJSG_iEEEiEEENS5_IJNS5_IJSG_NSA_ILi8192EEEEEENS5_IJSB_lEEElEEEEEEEEaNS5_IJlSB_lEEENS4_8TiledMMAINS4_8MMA_AtomIJNS4_4SM904GMMA6SPARSE27GMMA_64x64x64_S32S8S8_SS_TNILNS12_9SparseSelE0EEEEEENSI_ISC_NS5_IJNSA_ILi0EEES18_S18_EEEEENS5_IJNS4_10UnderscoreES1B_S1B_EEEEENS4_13SM90_TMA_LOADENS4_14ComposedLayoutINS4_7SwizzleILi2ELi4ELi3EEENS4_25smem_sparse_ptr_flag_bitsILi2ELi8EEENSI_INS5_IJNS5_IJSB_NSA_ILi8EEEEEENS5_IJSJ_SF_EEEEEENS5_IJNS5_IJS18_SG_EEESM_EEEEEEEvNS4_8identityES1E_NS1F_INS1G_ILi3ELi4ELi3EEENS4_18smem_ptr_flag_bitsILi8EEENSI_INS5_IJS1K_SG_EEENS5_IJSG_SB_EEEEEEEvS1S_EENS_8epilogue10collective6detail29Sm90TmaWarpSpecializedAdapterINS22_15DefaultEpilogueIiNS5_IJSB_llEEES26_NS21_6thread17LinearCombinationIiLi1EiiLNS27_9ScaleType4KindE0ELNS_15FloatRoundStyleE2EiEENS1_15EpilogueDefaultEEEEEvvEEEEvNT_6ParamsE,@"STO_CUDA_ENTRY STV_DEFAULT"
_ZN7cutlass13device_kernelINS_4gemm6kernel13GemmUniversalIN4cute5tupleIJiiiiEEENS1_10collective13CollectiveMmaINS1_40MainloopSm90TmaGmmaWarpSpecializedSparseILi17ENS5_IJNS4_1CILi1EEESB_SB_EEENS1_32KernelTmaWarpSpecializedPingpongEEENS5_IJNSA_ILi64EEESF_NSA_ILi128EEEEEEaNS5_IJNS4_6LayoutINS5_IJiNS5_IJNSA_ILi2EEEiEEEiEEENS5_IJlNS5_IJSB_SJ_EEElEEEEENSI_INS5_IJNS5_IJSF_iEEENS5_IJSG_iEEEiEEENS5_IJNS5_IJSG_NSA_ILi8192EEEEEENS5_IJSB_lEEElEEEEEEEEaNS5_IJlSB_lEEENS4_8TiledMMAINS4_8MMA_AtomIJNS4_4SM904GMMA6SPARSE27GMMA_64x64x64_S32S8S8_SS_TNILNS12_9SparseSelE0EEEEEENSI_ISC_NS5_IJNSA_ILi0EEES18_S18_EEEEENS5_IJNS4_10UnderscoreES1B_S1B_EEEEENS4_13SM90_TMA_LOADENS4_14ComposedLayoutINS4_7SwizzleILi2ELi4ELi3EEENS4_25smem_sparse_ptr_flag_bitsILi2ELi8EEENSI_INS5_IJNS5_IJSB_NSA_ILi8EEEEEENS5_IJSJ_SF_EEEEEENS5_IJNS5_IJS18_SG_EEESM_EEEEEEEvNS4_8identityES1E_NS1F_INS1G_ILi3ELi4ELi3EEENS4_18smem_ptr_flag_bitsILi8EEENSI_INS5_IJS1K_SG_EEENS5_IJSG_SB_EEEEEEEvS1S_EENS_8epilogue10collective6detail29Sm90TmaWarpSpecializedAdapterINS22_15DefaultEpilogueIiNS5_IJSB_llEEES26_NS21_6thread17LinearCombinationIiLi1EiiLNS27_9ScaleType4KindE0ELNS_15FloatRoundStyleE2EiEENS1_15EpilogueDefaultEEEEEvvEEEEvNT_6ParamsE:
[----:B------:R-:W-:Y:S01]  /*0000*/  LDC R1, c[0x0][0x28] ;  /* 0x00000a00ff017b82 */ /* 0x000fe20000000800 */
[----:B------:R-:W0:Y:S01]  /*0010*/  S2R R10, SR_TID.X ;  /* 0x00000000000a7919 */ /* 0x000e220000002100 */
[----:B------:R-:W-:Y:S01]  /*0020*/  ELECT P0, URZ, PT ;  /* 0x00000000003f782f */ /* 0x000fe20003800000 */
[----:B------:R-:W-:Y:S01]  /*0030*/  BSSY B0, `(.L_x_0) ;  /* 0x0000012000007945 */ /* 0x000fe20003800000 */
[--C-:B0-----:R-:W-:Y:S02]  /*0040*/  SHF.R.U32.HI R0, RZ, 0x5, R10.reuse ;  /* 0x00000005ff007819 */ /* 0x101fe4000001160a */
[----:B------:R-:W-:-:S03]  /*0050*/  SHF.R.U32.HI R4, RZ, 0x7, R10 ;  /* 0x00000007ff047819 */ /* 0x000fc6000001160a */
[----:B------:R-:W0:Y:S04]  /*0060*/  SHFL.IDX PT, R2, R0, RZ, 0x1f ;  /* 0x00001fff00027589 */ /* 0x000e2800000e0000 */
[----:B------:R1:W2:Y:S01]  /*0070*/  SHFL.IDX PT, R5, R4, RZ, 0x1f ;  /* 0x00001fff04057589 */ /* 0x0002a200000e0000 */
[----:B0-----:R-:W-:-:S13]  /*0080*/  ISETP.NE.OR P0, PT, R2, RZ, !P0 ;  /* 0x000000ff0200720c */ /* 0x001fda0004705670 */
[----:B-12---:R-:W-:Y:S05]  /*0090*/  @P0 BRA `(.L_x_1) ;  /* 0x00000000002c0947 */ /* 0x006fea0003800000 */
[----:B------:R-:W-:Y:S02]  /*00a0*/  ULDC.64 UR4, c[0x0][0x198] ;  /* 0x0000660000047ab9 */ /* 0x000fe40000000a00 */
[----:B------:R-:W-:Y:S02]  /*00b0*/  UIADD3 UR6, UP0, UR4, 0xf0, URZ ;  /* 0x000000f004067890 */ /* 0x000fe4000ff1e03f */
[----:B------:R-:W-:Y:S02]  /*00c0*/  UIADD3 UR8, UP1, UR4, 0x1f0, URZ ;  /* 0x000001f004087890 */ /* 0x000fe4000ff3e03f */
[----:B------:R-:W-:Y:S02]  /*00d0*/  UIADD3 UR4, UP2, UR4, 0x2f0, URZ ;  /* 0x000002f004047890 */ /* 0x000fe4000ff5e03f */
[----:B------:R-:W-:Y:S02]  /*00e0*/  UIADD3.X UR7, URZ, UR5, URZ, UP0, !UPT ;  /* 0x000000053f077290 */ /* 0x000fe400087fe43f */
[----:B------:R-:W-:-:S02]  /*00f0*/  UIADD3.X UR9, URZ, UR5, URZ, UP1, !UPT ;  /* 0x000000053f097290 */ /* 0x000fc40008ffe43f */
[----:B------:R-:W-:-:S05]  /*0100*/  UIADD3.X UR5, URZ, UR5, URZ, UP2, !UPT ;  /* 0x000000053f057290 */ /* 0x000fca00097fe43f */
[----:B------:R0:W-:Y:S02]  /*0110*/  UTMACCTL.PF [UR6] ;  /* 0x00000000060079b9 */ /* 0x0001e40008040000 */
[----:B------:R0:W-:Y:S02]  /*0120*/  UTMACCTL.PF [UR8] ;  /* 0x00000000080079b9 */ /* 0x0001e40008040000 */
[----:B------:R0:W-:Y:S02]  /*0130*/  UTMACCTL.PF [UR4] ;  /* 0x00000000040079b9 */ /* 0x0001e40008040000 */
[----:B0-----:R-:W-:Y:S01]  /*0140*/  NOP ;  /* 0x0000000000007918 */ /* 0x001fe20000000000 */
.L_x_1:
[----:B------:R-:W-:Y:S05]  /*0150*/  BSYNC B0 ;  /* 0x0000000000007941 */ /* 0x000fea0003800000 */
.L_x_0:
[----:B------:R-:W0:Y:S02]  /*0160*/  SHFL.IDX PT, R3, R0, RZ, 0x1f ;  /* 0x00001fff00037589 */ /* 0x000e2400000e0000 */
[----:B0-----:R-:W-:-:S13]  /*0170*/  ISETP.NE.AND P0, PT, R3, RZ, PT ;  /* 0x000000ff0300720c */ /* 0x001fda0003f05270 */
[----:B------:R-:W-:Y:S05]  /*0180*/  @P0 BRA `(.L_x_2) ;  /* 0x0000000000cc0947 */ /* 0x000fea0003800000 */
[----:B------:R-:W-:Y:S01]  /*0190*/  ELECT P0, URZ, PT ;  /* 0x00000000003f782f */ /* 0x000fe20003800000 */
[----:B------:R-:W-:-:S12]  /*01a0*/  BSSY B0, `(.L_x_2) ;  /* 0x0000031000007945 */ /* 0x000fd80003800000 */
[----:B------:R-:W-:Y:S05]  /*01b0*/  @!P0 BRA `(.L_x_3) ;  /* 0x0000000000bc8947 */ /* 0x000fea0003800000 */
[----:B------:R-:W0:Y:S01]  /*01c0*/  S2UR UR8, SR_CgaCtaId ;  /* 0x00000000000879c3 */ /* 0x000e220000008800 */
[----:B------:R-:W-:Y:S01]  /*01d0*/  UMOV UR4, 0x400 ;  /* 0x0000040000047882 */ /* 0x000fe20000000000 */
[----:B------:R-:W-:Y:S01]  /*01e0*/  UMOV UR5, 0x1 ;  /* 0x0000000100057882 */ /* 0x000fe20000000000 */
[----:B------:R-:W-:Y:S02]  /*01f0*/  UMOV UR6, 0x80 ;  /* 0x0000008000067882 */ /* 0x000fe40000000000 */
[----:B------:R-:W-:-:S04]  /*0200*/  UIADD3 UR6, -UR6, 0x100000, URZ ;  /* 0x0010000006067890 */ /* 0x000fc8000fffe13f */
[----:B------:R-:W-:Y:S02]  /*0210*/  USHF.L.U32 UR7, UR6, 0xb, URZ ;  /* 0x0000000b06077899 */ /* 0x000fe4000800063f */
[----:B------:R-:W-:Y:S02]  /*0220*/  USHF.L.U32 UR6, UR6, 0x1, URZ ;  /* 0x0000000106067899 */ /* 0x000fe4000800063f */
[----:B0-----:R-:W-:Y:S02]  /*0230*/  ULEA UR8, UR8, UR4, 0x18 ;  /* 0x0000000408087291 */ /* 0x001fe4000f8ec03f */
[----:B------:R-:W-:-:S04]  /*0240*/  UIADD3 UR4, -UR5, 0x100000, URZ ;  /* 0x0010000005047890 */ /* 0x000fc8000fffe13f */
[----:B------:R-:W-:Y:S02]  /*0250*/  USHF.L.U32 UR5, UR4, 0xb, URZ ;  /* 0x0000000b04057899 */ /* 0x000fe4000800063f */
[----:B------:R-:W-:Y:S01]  /*0260*/  USHF.L.U32 UR4, UR4, 0x1, URZ ;  /* 0x0000000104047899 */ /* 0x000fe2000800063f */
[----:B------:R-:W0:Y:S11]  /*0270*/  FENCE.VIEW.ASYNC.S ;  /* 0x00000000000073c6 */ /* 0x000e360000000000 */
[----:B0-----:R0:W1:Y:S01]  /*0280*/  SYNCS.EXCH.64 URZ, [UR8], UR4 ;  /* 0x00000004083f75b2 */ /* 0x0010620008000100 */
[----:B------:R0:W2:Y:S01]  /*0290*/  SYNCS.EXCH.64 URZ, [UR8+0x88], UR6 ;  /* 0x00008806083f75b2 */ /* 0x0000a20008000100 */
[----:B------:R0:W3:Y:S01]  /*02a0*/  SYNCS.EXCH.64 URZ, [UR8+0x8], UR4 ;  /* 0x00000804083f75b2 */ /* 0x0000e20008000100 */
[----:B------:R0:W4:Y:S01]  /*02b0*/  SYNCS.EXCH.64 URZ, [UR8+0x90], UR6 ;  /* 0x00009006083f75b2 */ /* 0x0001220008000100 */
[----:B------:R0:W0:Y:S01]  /*02c0*/  SYNCS.EXCH.64 URZ, [UR8+0x10], UR4 ;  /* 0x00001004083f75b2 */ /* 0x0000220008000100 */
        /* <DEDUP_REMOVED lines=29> */
[----:B-1234-:R-:W-:Y:S01]  /*04a0*/  NOP ;  /* 0x0000000000007918 */ /* 0x01efe20000000000 */
.L_x_3:
[----:B0-----:R-:W-:Y:S05]  /*04b0*/  BSYNC B0 ;  /* 0x0000000000007941 */ /* 0x001fea0003800000 */
.L_x_2:
[----:B------:R-:W0:Y:S01]  /*04c0*/  SHFL.IDX PT, R6, R0, RZ, 0x1f ;  /* 0x00001fff00067589 */ /* 0x000e2200000e0000 */
[----:B------:R-:W-:Y:S01]  /*04d0*/  ELECT P0, URZ, PT ;  /* 0x00000000003f782f */ /* 0x000fe20003800000 */
[----:B------:R-:W-:Y:S01]  /*04e0*/  NOP ;  /* 0x0000000000007918 */ /* 0x000fe20000000000 */
[----:B------:R-:W-:Y:S01]  /*04f0*/  ELECT P1, URZ, PT ;  /* 0x00000000003f782f */ /* 0x000fe20003820000 */
[----:B------:R-:W1:Y:S01]  /*0500*/  SHFL.IDX PT, R3, R0, RZ, 0x1f ;  /* 0x00001fff00037589 */ /* 0x000e6200000e0000 */
[----:B------:R-:W-:Y:S01]  /*0510*/  UMOV UR4, 0x20 ;  /* 0x0000002000047882 */ /* 0x000fe20000000000 */
[----:B------:R-:W-:Y:S01]  /*0520*/  UMOV UR11, 0x80 ;  /* 0x00000080000b7882 */ /* 0x000fe20000000000 */
[----:B------:R-:W-:Y:S01]  /*0530*/  NOP ;  /* 0x0000000000007918 */ /* 0x000fe20000000000 */
[----:B------:R-:W2:Y:S01]  /*0540*/  SHFL.IDX PT, R4, R4, RZ, 0x1f ;  /* 0x00001fff04047589 */ /* 0x000ea200000e0000 */
[C---:B------:R-:W-:Y:S01]  /*0550*/  VIADD R33, R5.reuse, 0xffffffff ;  /* 0xffffffff05217836 */ /* 0x040fe20000000000 */
[----:B------:R-:W-:Y:S01]  /*0560*/  ULDC.64 UR18, c[0x0][0x208] ;  /* 0x0000820000127ab9 */ /* 0x000fe20000000a00 */
[----:B------:R-:W-:-:S03]  /*0570*/  ISETP.NE.AND P2, PT, R5, RZ, PT ;  /* 0x000000ff0500720c */ /* 0x000fc60003f45270 */
[----:B------:R-:W-:Y:S02]  /*0580*/  ISETP.GE.U32.AND P3, PT, R33, 0x2, PT ;  /* 0x000000022100780c */ /* 0x000fe40003f66070 */
[----:B0-----:R-:W-:Y:S02]  /*0590*/  ISETP.NE.OR P0, PT, R6, RZ, !P0 ;  /* 0x000000ff0600720c */ /* 0x001fe40004705670 */
[----:B-1----:R-:W-:Y:S02]  /*05a0*/  ISETP.NE.OR P1, PT, R3, RZ, !P1 ;  /* 0x000000ff0300720c */ /* 0x002fe40004f25670 */
[----:B------:R-:W-:Y:S02]  /*05b0*/  SHF.R.S32.HI R3, RZ, 0x1f, R2 ;  /* 0x0000001fff037819 */ /* 0x000fe40000011402 */
[----:B--2---:R-:W-:Y:S02]  /*05c0*/  R2UR UR12, R4 ;  /* 0x00000000040c72ca */ /* 0x004fe400000e0000 */
[----:B------:R-:W-:-:S05]  /*05d0*/  LEA.HI R3, R3, R2, RZ, 0x2 ;  /* 0x0000000203037211 */ /* 0x000fca00078f10ff */
[----:B------:R-:W-:Y:S01]  /*05e0*/  VOTEU.ALL UP0, P0 ;  /* 0x00000000003f7886 */ /* 0x000fe20000000000 */
[----:B------:R-:W-:Y:S01]  /*05f0*/  LOP3.LUT R3, R3, 0xfffffffc, RZ, 0xc0, !PT ;  /* 0xfffffffc03037812 */ /* 0x000fe200078ec0ff */
[----:B------:R-:W-:-:S03]  /*0600*/  VOTEU.ALL UP1, P1 ;  /* 0x00000000003f7886 */ /* 0x000fc60000820000 */
[----:B------:R-:W0:Y:S01]  /*0610*/  @!UP0 S2UR UR7, SR_CgaCtaId ;  /* 0x00000000000789c3 */ /* 0x000e220000008800 */
[----:B------:R-:W-:Y:S01]  /*0620*/  @!UP0 UMOV UR6, 0x400 ;  /* 0x0000040000068882 */ /* 0x000fe20000000000 */
[----:B------:R-:W-:-:S04]  /*0630*/  @!UP0 UIADD3 UR4, -UR4, 0x100000, URZ ;  /* 0x0010000004048890 */ /* 0x000fc8000fffe13f */
[----:B------:R-:W-:Y:S02]  /*0640*/  @!UP0 USHF.L.U32 UR5, UR4, 0xb, URZ ;  /* 0x0000000b04058899 */ /* 0x000fe4000800063f */
[----:B------:R-:W-:Y:S01]  /*0650*/  @!UP0 USHF.L.U32 UR4, UR4, 0x1, URZ ;  /* 0x0000000104048899 */ /* 0x000fe2000800063f */
[----:B------:R-:W-:Y:S01]  /*0660*/  IMAD.IADD R20, R2, 0x1, -R3 ;  /* 0x0000000102147824 */ /* 0x000fe200078e0a03 */
[----:B------:R-:W-:Y:S01]  /*0670*/  @!UP1 UMOV UR9, 0x400 ;  /* 0x0000040000099882 */ /* 0x000fe20000000000 */
[----:B------:R-:W-:Y:S01]  /*0680*/  VOTEU.ALL UP2, P1 ;  /* 0x00000000003f7886 */ /* 0x000fe20000840000 */
[----:B------:R-:W-:Y:S01]  /*0690*/  VOTEU.ALL UP3, P1 ;  /* 0x00000000003f7886 */ /* 0x000fe20000860000 */
[----:B------:R-:W-:Y:S01]  /*06a0*/  VOTEU.ALL UP4, P1 ;  /* 0x00000000003f7886 */ /* 0x000fe20000880000 */
[----:B------:R-:W1:Y:S01]  /*06b0*/  @!UP1 S2UR UR10, SR_CgaCtaId ;  /* 0x00000000000a99c3 */ /* 0x000e620000008800 */
[----:B------:R-:W-:Y:S01]  /*06c0*/  VOTEU.ALL UP5, P1 ;  /* 0x00000000003f7886 */ /* 0x000fe200008a0000 */
[----:B------:R-:W-:-:S04]  /*06d0*/  SHF.R.S32.HI R3, RZ, 0x1f, R10 ;  /* 0x0000001fff037819 */ /* 0x000fc8000001140a */
[----:B------:R-:W-:-:S04]  /*06e0*/  LEA.HI R3, R3, R10, RZ, 0x7 ;  /* 0x0000000a03037211 */ /* 0x000fc800078f38ff */
[----:B------:R-:W-:-:S05]  /*06f0*/  LOP3.LUT R3, R3, 0xffffff80, RZ, 0xc0, !PT ;  /* 0xffffff8003037812 */ /* 0x000fca00078ec0ff */
[----:B------:R-:W-:Y:S01]  /*0700*/  IMAD.IADD R11, R10, 0x1, -R3 ;  /* 0x000000010a0b7824 */ /* 0x000fe200078e0a03 */
[----:B0-----:R-:W-:Y:S02]  /*0710*/  @!UP0 ULEA UR8, UR7, UR6, 0x18 ;  /* 0x0000000607088291 */ /* 0x001fe4000f8ec03f */
[----:B------:R-:W-:-:S04]  /*0720*/  @!UP1 UIADD3 UR6, -UR11, 0x100000, URZ ;  /* 0x001000000b069890 */ /* 0x000fc8000fffe13f */
[----:B------:R-:W-:Y:S02]  /*0730*/  @!UP1 USHF.L.U32 UR7, UR6, 0xb, URZ ;  /* 0x0000000b06079899 */ /* 0x000fe4000800063f */
[----:B------:R-:W-:Y:S01]  /*0740*/  @!UP1 USHF.L.U32 UR6, UR6, 0x1, URZ ;  /* 0x0000000106069899 */ /* 0x000fe2000800063f */
[----:B------:R-:W-:Y:S01]  /*0750*/  VOTEU.ALL UP0, P0 ;  /* 0x00000000003f7886 */ /* 0x000fe20000000000 */
[----:B-1----:R-:W-:Y:S01]  /*0760*/  @!UP1 ULEA UR9, UR10, UR9, 0x18 ;  /* 0x000000090a099291 */ /* 0x002fe2000f8ec03f */
[----:B------:R-:W-:Y:S02]  /*0770*/  VOTEU.ALL UP1, P0 ;  /* 0x00000000003f7886 */ /* 0x000fe40000020000 */
[----:B------:R-:W-:Y:S01]  /*0780*/  ULDC.64 UR10, c[0x0][0x698] ;  /* 0x0001a600000a7ab9 */ /* 0x000fe20000000a00 */
[----:B------:R-:W-:Y:S01]  /*0790*/  ISETP.NE.AND P0, PT, R20, 0x3, PT ;  /* 0x000000031400780c */ /* 0x000fe20003f05270 */
[----:B------:R-:W0:Y:S02]  /*07a0*/  FENCE.VIEW.ASYNC.S ;  /* 0x00000000000073c6 */ /* 0x000e240000000000 */
[----:B0-----:R0:W1:Y:S01]  /*07b0*/  @!UP0 SYNCS.EXCH.64 URZ, [UR8+0x140], UR4 ;  /* 0x00014004083f85b2 */ /* 0x0010620008000100 */
[----:B------:R-:W-:-:S02]  /*07c0*/  ISETP.NE.U32.AND P1, PT, RZ, UR10, PT ;  /* 0x0000000aff007c0c */ /* 0x000fc4000bf25070 */
[----:B------:R-:W-:Y:S02]  /*07d0*/  ISETP.EQ.OR P0, PT, R20, RZ, !P0 ;  /* 0x000000ff1400720c */ /* 0x000fe40004702670 */
[----:B------:R-:W-:Y:S02]  /*07e0*/  ISETP.NE.AND.EX P1, PT, RZ, UR11, PT, P1 ;  /* 0x0000000bff007c0c */ /* 0x000fe4000bf25310 */
[----:B------:R-:W-:-:S04]  /*07f0*/  ISETP.EQ.AND P0, PT, R5, RZ, P0 ;  /* 0x000000ff0500720c */ /* 0x000fc80000702270 */
[----:B------:R-:W-:-:S04]  /*0800*/  SEL R7, RZ, 0x1, !P0 ;  /* 0x00000001ff077807 */ /* 0x000fc80004000000 */
[----:B------:R-:W-:Y:S01]  /*0810*/  SEL R7, R7, 0x2, P3 ;  /* 0x0000000207077807 */ /* 0x000fe20001800000 */
[----:B------:R0:W1:Y:S01]  /*0820*/  @!UP1 SYNCS.EXCH.64 URZ, [UR8+0x148], UR4 ;  /* 0x00014804083f95b2 */ /* 0x0000620008000100 */
[----:B------:R-:W-:Y:S01]  /*0830*/  NOP ;  /* 0x0000000000007918 */ /* 0x000fe20000000000 */
[----:B------:R0:W1:Y:S01]  /*0840*/  @!UP2 SYNCS.EXCH.64 URZ, [UR9+0x120], UR6 ;  /* 0x00012006093fa5b2 */ /* 0x0000620008000100 */
[----:B------:R0:W1:Y:S01]  /*0850*/  @!UP3 SYNCS.EXCH.64 URZ, [UR9+0x128], UR6 ;  /* 0x00012806093fb5b2 */ /* 0x0000620008000100 */
[----:B------:R0:W1:Y:S01]  /*0860*/  @!UP4 SYNCS.EXCH.64 URZ, [UR9+0x130], UR6 ;  /* 0x00013006093fc5b2 */ /* 0x0000620008000100 */
[----:B------:R0:W1:Y:S01]  /*0870*/  @!UP5 SYNCS.EXCH.64 URZ, [UR9+0x138], UR6 ;  /* 0x00013806093fd5b2 */ /* 0x0000620008000100 */
[----:B------:R-:W-:Y:S01]  /*0880*/  NOP ;  /* 0x0000000000007918 */ /* 0x000fe20000000000 */
[----:B-1----:R-:W-:Y:S06]  /*0890*/  BAR.SYNC.DEFER_BLOCKING 0x0 ;  /* 0x0000000000007b1d */ /* 0x002fec0000010000 */
[----:B0-----:R-:W-:Y:S05]  /*08a0*/  @!P1 BRA `(.L_x_4) ;  /* 0x00000000001c9947 */ /* 0x001fea0003800000 */
[----:B------:R-:W0:Y:S02]  /*08b0*/  LDC.64 R2, c[0x0][0x698] ;  /* 0x0001a600ff027b82 */ /* 0x000e240000000a00 */
[----:B0-----:R-:W2:Y:S02]  /*08c0*/  LDG.E.64 R2, desc[UR18][R2.64] ;  /* 0x0000001202027981 */ /* 0x001ea4000c1e1b00 */
[----:B--2---:R-:W-:-:S04]  /*08d0*/  ISETP.NE.U32.AND P0, PT, R2, RZ, PT ;  /* 0x000000ff0200720c */ /* 0x004fc80003f05070 */
[----:B------:R-:W-:-:S13]  /*08e0*/  ISETP.NE.AND.EX P0, PT, R3, RZ, PT, P0 ;  /* 0x000000ff0300720c */ /* 0x000fda0003f05300 */
[----:B------:R-:W-:Y:S05]  /*08f0*/  @!P0 BRA `(.L_x_4) ;  /* 0x0000000000088947 */ /* 0x000fea0003800000 */
[----:B------:R2:W5:Y:S01]  /*0900*/  LD.E R12, desc[UR18][R2.64] ;  /* 0x00000012020c7980 */ /* 0x000562000c101900 */
[----:B------:R-:W-:Y:S05]  /*0910*/  BRA `(.L_x_5) ;  /* 0x0000000000207947 */ /* 0x000fea0003800000 */
.L_x_4:
[----:B------:R-:W-:Y:S02]  /*0920*/  ULDC.64 UR4, c[0x0][0x688] ;  /* 0x0001a20000047ab9 */ /* 0x000fe40000000a00 */
[----:B------:R-:W-:-:S04]  /*0930*/  ISETP.NE.U32.AND P0, PT, RZ, UR4, PT ;  /* 0x00000004ff007c0c */ /* 0x000fc8000bf05070 */
[----:B------:R-:W-:-:S13]  /*0940*/  ISETP.NE.AND.EX P0, PT, RZ, UR5, PT, P0 ;  /* 0x00000005ff007c0c */ /* 0x000fda000bf05300 */
[----:B------:R-:W-:Y:S05]  /*0950*/  @!P0 BRA `(.L_x_6) ;  /* 0x00000000000c8947 */ /* 0x000fea0003800000 */
[----:B------:R-:W0:Y:S02]  /*0960*/  LDC.64 R12, c[0x0][0x688] ;  /* 0x0001a200ff0c7b82 */ /* 0x000e240000000a00 */
[----:B0-----:R0:W5:Y:S01]  /*0970*/  LDG.E R12, desc[UR18][R12.64] ;  /* 0x000000120c0c7981 */ /* 0x001162000c1e1900 */
[----:B------:R-:W-:Y:S05]  /*0980*/  BRA `(.L_x_5) ;  /* 0x0000000000047947 */ /* 0x000fea0003800000 */
.L_x_6:
[----:B------:R-:W1:Y:S02]  /*0990*/  LDC R12, c[0x0][0x680] ;  /* 0x0001a000ff0c7b82 */ /* 0x000e640000000800 */
.L_x_5:
[----:B------:R-:W-:Y:S02]  /*09a0*/  ULDC.64 UR4, c[0x0][0x6a0] ;  /* 0x0001a80000047ab9 */ /* 0x000fe40000000a00 */
[----:B------:R-:W-:-:S04]  /*09b0*/  ISETP.NE.U32.AND P0, PT, RZ, UR4, PT ;  /* 0x00000004ff007c0c */ /* 0x000fc8000bf05070 */
[----:B------:R-:W-:-:S13]  /*09c0*/  ISETP.NE.AND.EX P0, PT, RZ, UR5, PT, P0 ;  /* 0x00000005ff007c0c */ /* 0x000fda000bf05300 */
[----:B------:R-:W-:Y:S05]  /*09d0*/  @!P0 BRA `(.L_x_7) ;  /* 0x00000000001c8947 */ /* 0x000fea0003800000 */
[----:B--2---:R-:W2:Y:S02]  /*09e0*/  LDC.64 R2, c[0x0][0x6a0] ;  /* 0x0001a800ff027b82 */ /* 0x004ea40000000a00 */
[----:B--2---:R-:W2:Y:S02]  /*09f0*/  LDG.E.64 R2, desc[UR18][R2.64] ;  /* 0x0000001202027981 */ /* 0x004ea4000c1e1b00 */
[----:B--2---:R-:W-:-:S04]  /*0a00*/  ISETP.NE.U32.AND P0, PT, R2, RZ, PT ;  /* 0x000000ff0200720c */ /* 0x004fc80003f05070 */
[----:B------:R-:W-:-:S13]  /*0a10*/  ISETP.NE.AND.EX P0, PT, R3, RZ, PT, P0 ;  /* 0x000000ff0300720c */ /* 0x000fda0003f05300 */
[----:B------:R-:W-:Y:S05]  /*0a20*/  @!P0 BRA `(.L_x_7) ;  /* 0x0000000000088947 */ /* 0x000fea0003800000 */
[----:B0-----:R4:W5:Y:S01]  /*0a30*/  LD.E R13, desc[UR18][R2.64] ;  /* 0x00000012020d7980 */ /* 0x001962000c101900 */
[----:B------:R-:W-:Y:S05]  /*0a40*/  BRA `(.L_x_8) ;  /* 0x0000000000207947 */ /* 0x000fea0003800000 */
.L_x_7:
[----:B------:R-:W-:Y:S02]  /*0a50*/  ULDC.64 UR4, c[0x0][0x690] ;  /* 0x0001a40000047ab9 */ /* 0x000fe40000000a00 */
[----:B------:R-:W-:-:S04]  /*0a60*/  ISETP.NE.U32.AND P0, PT, RZ, UR4, PT ;  /* 0x00000004ff007c0c */ /* 0x000fc8000bf05070 */
[----:B------:R-:W-:-:S13]  /*0a70*/  ISETP.NE.AND.EX P0, PT, RZ, UR5, PT, P0 ;  /* 0x00000005ff007c0c */ /* 0x000fda000bf05300 */
[----:B------:R-:W-:Y:S05]  /*0a80*/  @!P0 BRA `(.L_x_9) ;  /* 0x00000000000c8947 */ /* 0x000fea0003800000 */
[----:B--2---:R-:W0:Y:S02]  /*0a90*/  LDC.64 R2, c[0x0][0x690] ;  /* 0x0001a400ff027b82 */ /* 0x004e240000000a00 */
[----:B0-----:R3:W5:Y:S01]  /*0aa0*/  LDG.E R13, desc[UR18][R2.64] ;  /* 0x00000012020d7981 */ /* 0x001762000c1e1900 */
[----:B------:R-:W-:Y:S05]  /*0ab0*/  BRA `(.L_x_8) ;  /* 0x0000000000047947 */ /* 0x000fea0003800000 */
.L_x_9:
[----:B0-----:R-:W0:Y:S02]  /*0ac0*/  LDC R13, c[0x0][0x684] ;  /* 0x0001a100ff0d7b82 */ /* 0x001e240000000800 */
.L_x_8:
[----:B------:R-:W1:Y:S01]  /*0ad0*/  LDC R0, c[0x0][0x75c] ;  /* 0x0001d700ff007b82 */ /* 0x000e620000000800 */
[----:B------:R-:W2:Y:S01]  /*0ae0*/  S2R R21, SR_CTAID.Y ;  /* 0x0000000000157919 */ /* 0x000ea20000002600 */
[----:B------:R-:W-:Y:S01]  /*0af0*/  ULDC UR8, c[0x0][0x604] ;  /* 0x0001810000087ab9 */ /* 0x000fe20000000800 */
[----:B------:R-:W-:Y:S01]  /*0b00*/  ISETP.NE.AND P0, PT, R5, 0x2, PT ;  /* 0x000000020500780c */ /* 0x000fe20003f05270 */
[----:B------:R-:W-:Y:S01]  /*0b10*/  UIADD3 UR8, UR8, 0x3f, URZ ;  /* 0x0000003f08087890 */ /* 0x000fe2000fffe03f */
[----:B------:R-:W0:Y:S01]  /*0b20*/  S2R R14, SR_CTAID.X ;  /* 0x00000000000e7919 */ /* 0x000e220000002500 */
[----:B------:R-:W-:Y:S01]  /*0b30*/  UMOV UR5, URZ ;  /* 0x0000003f00057c82 */ /* 0x000fe20008000000 */
[----:B------:R-:W-:Y:S01]  /*0b40*/  UMOV UR4, URZ ;  /* 0x0000003f00047c82 */ /* 0x000fe20008000000 */
[----:B------:R-:W-:Y:S01]  /*0b50*/  USHF.R.S32.HI UR9, URZ, 0x1f, UR8 ;  /* 0x0000001f3f097899 */ /* 0x000fe20008011408 */
[----:B------:R-:W-:-:S03]  /*0b60*/  ULDC.64 UR10, c[0x0][0x750] ;  /* 0x0001d400000a7ab9 */ /* 0x000fc60000000a00 */
[----:B------:R-:W-:Y:S01]  /*0b70*/  ULEA.HI UR9, UR9, UR8, URZ, 0x6 ;  /* 0x0000000809097291 */ /* 0x000fe2000f8f303f */
[----:B-1----:R-:W-:-:S13]  /*0b80*/  ISETP.NE.AND P3, PT, R0, 0x1, PT ;  /* 0x000000010000780c */ /* 0x002fda0003f65270 */
[----:B------:R-:W0:Y:S01]  /*0b90*/  @P3 LDC R15, c[0x0][0x10] ;  /* 0x00000400ff0f3b82 */ /* 0x000e220000000800 */
[----:B--234-:R-:W-:Y:S02]  /*0ba0*/  @P3 IMAD.MOV.U32 R2, RZ, RZ, R21 ;  /* 0x000000ffff023224 */ /* 0x01cfe400078e0015 */
[----:B------:R-:W-:Y:S02]  /*0bb0*/  @P3 IMAD.MOV.U32 R3, RZ, RZ, RZ ;  /* 0x000000ffff033224 */ /* 0x000fe400078e00ff */
[----:B------:R-:W-:-:S03]  /*0bc0*/  @P3 IMAD.MOV.U32 R5, RZ, RZ, RZ ;  /* 0x000000ffff053224 */ /* 0x000fc600078e00ff */
[----:B------:R-:W1:Y:S01]  /*0bd0*/  @!P3 LDC R9, c[0x0][0xc] ;  /* 0x00000300ff09bb82 */ /* 0x000e620000000800 */
[----:B------:R-:W-:Y:S01]  /*0be0*/  ULDC UR6, c[0x0][0xc] ;  /* 0x0000030000067ab9 */ /* 0x000fe20000000800 */
[----:B------:R-:W-:Y:S02]  /*0bf0*/  ULDC UR7, c[0x0][0x10] ;  /* 0x0000040000077ab9 */ /* 0x000fe40000000800 */
[----:B------:R-:W-:-:S04]  /*0c00*/  UIMAD.WIDE.U32 UR6, UR6, UR7, URZ ;  /* 0x00000007060672a5 */ /* 0x000fc8000f8e003f */
[----:B------:R-:W2:Y:S01]  /*0c10*/  LDC R8, c[0x0][0x14] ;  /* 0x00000500ff087b82 */ /* 0x000ea20000000800 */
[----:B0-----:R-:W-:-:S04]  /*0c20*/  @P3 IMAD.WIDE.U32 R2, R14, R15, R2 ;  /* 0x0000000f0e023225 */ /* 0x001fc800078e0002 */
[----:B------:R-:W-:Y:S02]  /*0c30*/  IMAD.MOV.U32 R15, RZ, RZ, RZ ;  /* 0x000000ffff0f7224 */ /* 0x000fe400078e00ff */
[----:B------:R-:W-:Y:S02]  /*0c40*/  @P3 IMAD.IADD R3, R3, 0x1, R5 ;  /* 0x0000000103033824 */ /* 0x000fe400078e0205 */
[----:B-1----:R-:W-:-:S04]  /*0c50*/  @!P3 IMAD.WIDE.U32 R4, R9, R21, R14 ;  /* 0x000000150904b225 */ /* 0x002fc800078e000e */
[----:B------:R-:W-:Y:S02]  /*0c60*/  @!P3 IMAD.MOV.U32 R2, RZ, RZ, R4 ;  /* 0x000000ffff02b224 */ /* 0x000fe400078e0004 */
[----:B------:R-:W-:Y:S02]  /*0c70*/  @!P3 IMAD.MOV.U32 R3, RZ, RZ, R5 ;  /* 0x000000ffff03b224 */ /* 0x000fe400078e0005 */
[C---:B--2---:R-:W-:Y:S02]  /*0c80*/  IMAD R17, R8.reuse, UR7, RZ ;  /* 0x0000000708117c24 */ /* 0x044fe4000f8e02ff */
[----:B------:R-:W-:Y:S01]  /*0c90*/  IMAD.WIDE.U32 R8, R8, UR6, RZ ;  /* 0x0000000608087c25 */ /* 0x000fe2000f8e00ff */
[----:B------:R-:W-:-:S03]  /*0ca0*/  USHF.R.S32.HI UR6, URZ, 0x6, UR9 ;  /* 0x000000063f067899 */ /* 0x000fc60008011409 */
[----:B------:R-:W-:Y:S01]  /*0cb0*/  IMAD.IADD R0, R9, 0x1, R17 ;  /* 0x0000000109007824 */ /* 0x000fe200078e0211 */
[----:B------:R-:W-:Y:S08]  /*0cc0*/  @P0 BRA `(.L_x_10) ;  /* 0x0000000000200947 */ /* 0x000ff00003800000 */
[----:B------:R-:W-:Y:S01]  /*0cd0*/  UISETP.GE.U32.AND UP0, UPT, UR6, 0x11, UPT ;  /* 0x000000110600788c */ /* 0x000fe2000bf06070 */
[----:B------:R-:W-:Y:S01]  /*0ce0*/  IADD3 R2, P0, R2, R8, RZ ;  /* 0x0000000802027210 */ /* 0x000fe20007f1e0ff */
[----:B------:R-:W-:-:S04]  /*0cf0*/  UIMAD.WIDE.U32 UR4, UR6, -0xf0f0f0f, URZ ;  /* 0xf0f0f0f1060478a5 */ /* 0x000fc8000f8e003f */
[----:B------:R-:W-:Y:S01]  /*0d00*/  USHF.R.U32.HI UR5, URZ, 0x4, UR5 ;  /* 0x000000043f057899 */ /* 0x000fe20008011605 */
[----:B------:R-:W-:Y:S02]  /*0d10*/  IMAD.X R3, R0, 0x1, R3, P0 ;  /* 0x0000000100037824 */ /* 0x000fe400000e0603 */
[----:B------:R-:W-:Y:S02]  /*0d20*/  UMOV UR4, URZ ;  /* 0x0000003f00047c82 */ /* 0x000fe40008000000 */
[----:B------:R-:W-:Y:S02]  /*0d30*/  @UP0 ULOP3.LUT UR4, UR5, 0x1, URZ, 0xc0, !UPT ;  /* 0x0000000105040892 */ /* 0x000fe4000f8ec03f */
[----:B------:R-:W-:-:S12]  /*0d40*/  UIMAD UR5, UR5, -0x11, UR6 ;  /* 0xffffffef050578a4 */ /* 0x000fd8000f8e0206 */
.L_x_10:
[----:B------:R-:W-:Y:S01]  /*0d50*/  ISETP.GE.U32.AND P0, PT, R2, UR10, PT ;  /* 0x0000000a02007c0c */ /* 0x000fe2000bf06070 */
[----:B------:R-:W-:Y:S01]  /*0d60*/  IMAD.MOV.U32 R6, RZ, RZ, -0x1 ;  /* 0xffffffffff067424 */ /* 0x000fe200078e00ff */
[----:B------:R-:W-:Y:S01]  /*0d70*/  PRMT R16, RZ, 0x7610, R16 ;  /* 0x00007610ff107816 */ /* 0x000fe20000000010 */
[----:B------:R-:W-:Y:S01]  /*0d80*/  IMAD.MOV.U32 R4, RZ, RZ, -0x1 ;  /* 0xffffffffff047424 */ /* 0x000fe200078e00ff */
[----:B------:R-:W-:Y:S01]  /*0d90*/  ISETP.GE.U32.AND.EX P0, PT, R3, UR11, PT, P0 ;  /* 0x0000000b03007c0c */ /* 0x000fe2000bf06100 */
[----:B------:R-:W-:-:S12]  /*0da0*/  IMAD.MOV.U32 R5, RZ, RZ, -0x1 ;  /* 0xffffffffff057424 */ /* 0x000fd800078e00ff */
[----:B------:R-:W-:Y:S05]  /*0db0*/  @P0 BRA `(.L_x_11) ;  /* 0x00000004005c0947 */ /* 0x000fea0003800000 */
[----:B------:R-:W0:Y:S01]  /*0dc0*/  LDC.64 R24, c[0x0][0x728] ;  /* 0x0001ca00ff187b82 */ /* 0x000e220000000a00 */
[----:B------:R-:W-:Y:S02]  /*0dd0*/  IMAD.MOV.U32 R4, RZ, RZ, R2 ;  /* 0x000000ffff047224 */ /* 0x000fe400078e0002 */
[----:B------:R-:W-:-:S05]  /*0de0*/  IMAD.MOV.U32 R5, RZ, RZ, R3 ;  /* 0x000000ffff057224 */ /* 0x000fca00078e0003 */
[----:B------:R-:W1:Y:S08]  /*0df0*/  LDC R6, c[0x0][0x730] ;  /* 0x0001cc00ff067b82 */ /* 0x000e700000000800 */
[----:B------:R-:W2:Y:S01]  /*0e00*/  LDC.64 R26, c[0x0][0x720] ;  /* 0x0001c800ff1a7b82 */ /* 0x000ea20000000a00 */
[----:B0-----:R-:W-:-:S04]  /*0e10*/  ISETP.NE.U32.AND P0, PT, R24, RZ, PT ;  /* 0x000000ff1800720c */ /* 0x001fc80003f05070 */
[----:B------:R-:W-:-:S13]  /*0e20*/  ISETP.NE.AND.EX P0, PT, R25, RZ, PT, P0 ;  /* 0x000000ff1900720c */ /* 0x000fda0003f05300 */
[----:B-12---:R-:W-:Y:S05]  /*0e30*/  @!P0 BRA `(.L_x_12) ;  /* 0x0000000000288947 */ /* 0x006fea0003800000 */
[----:B------:R-:W0:Y:S02]  /*0e40*/  LDC R19, c[0x0][0x734] ;  /* 0x0001cd00ff137b82 */ /* 0x000e240000000800 */
[----:B0-----:R-:W-:-:S05]  /*0e50*/  IADD3 R19, P0, R2, R19, RZ ;  /* 0x0000001302137210 */ /* 0x001fca0007f1e0ff */
[----:B------:R-:W-:-:S04]  /*0e60*/  IMAD.X R23, RZ, RZ, R3, P0 ;  /* 0x000000ffff177224 */ /* 0x000fc800000e0603 */
[----:B------:R-:W-:-:S04]  /*0e70*/  IMAD.WIDE.U32 R4, R23, R24, RZ ;  /* 0x0000001817047225 */ /* 0x000fc800078e00ff */
[----:B------:R-:W-:-:S04]  /*0e80*/  IMAD.WIDE.U32 R16, P0, R19, R25, R4 ;  /* 0x0000001913107225 */ /* 0x000fc80007800004 */
[----:B------:R-:W-:-:S04]  /*0e90*/  IMAD.WIDE.U32 R4, R19, R24, RZ ;  /* 0x0000001813047225 */ /* 0x000fc800078e00ff */
[----:B------:R-:W-:Y:S01]  /*0ea0*/  IMAD.X R19, RZ, RZ, RZ, P0 ;  /* 0x000000ffff137224 */ /* 0x000fe200000e06ff */
[----:B------:R-:W-:Y:S01]  /*0eb0*/  IADD3 RZ, P0, R5, R16, RZ ;  /* 0x0000001005ff7210 */ /* 0x000fe20007f1e0ff */
[----:B------:R-:W-:-:S04]  /*0ec0*/  IMAD.MOV.U32 R18, RZ, RZ, R17 ;  /* 0x000000ffff127224 */ /* 0x000fc800078e0011 */
[----:B------:R-:W-:-:S08]  /*0ed0*/  IMAD.WIDE.U32.X R4, R23, R25, R18, P0 ;  /* 0x0000001917047225 */ /* 0x000fd000000e0412 */
.L_x_12:
[--C-:B------:R-:W-:Y:S01]  /*0ee0*/  SHF.R.U64 R32, R4, R6, R5.reuse ;  /* 0x0000000604207219 */ /* 0x100fe20000001205 */
[----:B------:R-:W0:Y:S01]  /*0ef0*/  LDC.64 R28, c[0x0][0x740] ;  /* 0x0001d000ff1c7b82 */ /* 0x000e220000000a00 */
[----:B------:R-:W-:Y:S01]  /*0f00*/  I2FP.F32.U32 R4, R14 ;  /* 0x0000000e00047245 */ /* 0x000fe20000201000 */
[----:B------:R-:W-:Y:S01]  /*0f10*/  ULDC UR7, c[0x0][0x150] ;  /* 0x0000540000077ab9 */ /* 0x000fe20000000800 */
[----:B------:R-:W-:Y:S02]  /*0f20*/  SHF.R.U32.HI R5, RZ, R6, R5 ;  /* 0x00000006ff057219 */ /* 0x000fe40000011605 */
[----:B------:R-:W-:Y:S01]  /*0f30*/  IADD3 R17, P0, RZ, -R32, RZ ;  /* 0x80000020ff117210 */ /* 0x000fe20007f1e0ff */
[----:B------:R-:W-:Y:S01]  /*0f40*/  FMUL R6, R4, UR7 ;  /* 0x0000000704067c20 */ /* 0x000fe20008400000 */
[----:B------:R-:W-:Y:S01]  /*0f50*/  ULDC UR7, c[0x0][0x154] ;  /* 0x0000550000077ab9 */ /* 0x000fe20000000800 */
[----:B------:R-:W1:Y:S02]  /*0f60*/  LDC R18, c[0x0][0x718] ;  /* 0x0001c600ff127b82 */ /* 0x000e640000000800 */
[----:B------:R-:W-:-:S02]  /*0f70*/  IMAD.X R19, RZ, RZ, ~R5, P0 ;  /* 0x000000ffff137224 */ /* 0x000fc400000e0e05 */
[----:B------:R-:W2:Y:S01]  /*0f80*/  F2I.U32.TRUNC.NTZ R6, R6 ;  /* 0x0000000600067305 */ /* 0x000ea2000020f000 */
[----:B------:R-:W-:-:S03]  /*0f90*/  IMAD.WIDE.U32 R4, R17, R26, R2 ;  /* 0x0000001a11047225 */ /* 0x000fc600078e0002 */
[----:B------:R-:W3:Y:S01]  /*0fa0*/  LDC R15, c[0x0][0x144] ;  /* 0x00005100ff0f7b82 */ /* 0x000ee20000000800 */
[----:B------:R-:W-:-:S04]  /*0fb0*/  IMAD R16, R19, R26, RZ ;  /* 0x0000001a13107224 */ /* 0x000fc800078e02ff */
[----:B------:R-:W-:-:S03]  /*0fc0*/  IMAD R17, R17, R27, R16 ;  /* 0x0000001b11117224 */ /* 0x000fc600078e0210 */
[----:B------:R-:W4:Y:S01]  /*0fd0*/  LDC R22, c[0x0][0x708] ;  /* 0x0001c200ff167b82 */ /* 0x000f220000000800 */
[----:B------:R-:W-:Y:S01]  /*0fe0*/  IMAD.IADD R17, R5, 0x1, R17 ;  /* 0x0000000105117824 */ /* 0x000fe200078e0211 */
[----:B0-----:R-:W-:Y:S01]  /*0ff0*/  ISETP.NE.U32.AND P0, PT, R28, RZ, PT ;  /* 0x000000ff1c00720c */ /* 0x001fe20003f05070 */
[----:B--2---:R-:W-:-:S03]  /*1000*/  IMAD.MOV R5, RZ, RZ, -R6 ;  /* 0x000000ffff057224 */ /* 0x004fc600078e0a06 */
[----:B------:R-:W-:Y:S02]  /*1010*/  ISETP.NE.AND.EX P0, PT, R29, RZ, PT, P0 ;  /* 0x000000ff1d00720c */ /* 0x000fe40003f05300 */
[----:B------:R-:W0:Y:S01]  /*1020*/  LDC R19, c[0x0][0x758] ;  /* 0x0001d600ff137b82 */ /* 0x000e220000000800 */
[-CC-:B-1----:R-:W-:Y:S02]  /*1030*/  SHF.R.U64 R26, R4, R18.reuse, R17.reuse ;  /* 0x00000012041a7219 */ /* 0x182fe40000001211 */
[----:B------:R-:W-:Y:S02]  /*1040*/  I2FP.F32.U32 R4, R21 ;  /* 0x0000001500047245 */ /* 0x000fe40000201000 */
[----:B------:R-:W-:Y:S01]  /*1050*/  SHF.R.U32.HI R17, RZ, R18, R17 ;  /* 0x00000012ff117219 */ /* 0x000fe20000011611 */
[----:B------:R-:W-:Y:S02]  /*1060*/  IMAD.MOV.U32 R18, RZ, RZ, 0x1 ;  /* 0x00000001ff127424 */ /* 0x000fe400078e00ff */
[----:B------:R-:W1:Y:S01]  /*1070*/  LDC R24, c[0x0][0x148] ;  /* 0x00005200ff187b82 */ /* 0x000e620000000800 */
[----:B---3--:R-:W-:-:S02]  /*1080*/  IMAD R6, R15, R5, R14 ;  /* 0x000000050f067224 */ /* 0x008fc400078e020e */
[----:B------:R-:W-:Y:S01]  /*1090*/  FMUL R5, R4, UR7 ;  /* 0x0000000704057c20 */ /* 0x000fe20008400000 */
[----:B------:R-:W-:-:S04]  /*10a0*/  IMAD.MOV.U32 R4, RZ, RZ, -0x1 ;  /* 0xffffffffff047424 */ /* 0x000fc800078e00ff */
[----:B------:R-:W2:Y:S01]  /*10b0*/  LDC R25, c[0x0][0x700] ;  /* 0x0001c000ff197b82 */ /* 0x000ea20000000800 */
[-CC-:B----4-:R-:W-:Y:S02]  /*10c0*/  SHF.R.U64 R34, R26, R22.reuse, R17.reuse ;  /* 0x000000161a227219 */ /* 0x190fe40000001211 */
[----:B------:R-:W-:Y:S02]  /*10d0*/  SHF.R.U32.HI R14, RZ, R22, R17 ;  /* 0x00000016ff0e7219 */ /* 0x000fe40000011611 */
[----:B------:R3:W4:Y:S03]  /*10e0*/  F2I.U32.TRUNC.NTZ R22, R5 ;  /* 0x0000000500167305 */ /* 0x000726000020f000 */
[----:B------:R-:W1:Y:S01]  /*10f0*/  LDC R27, c[0x0][0x748] ;  /* 0x0001d200ff1b7b82 */ /* 0x000e620000000800 */
[-C--:B0-----:R-:W-:Y:S02]  /*1100*/  SHF.R.U64 R36, R34, R19.reuse, R14 ;  /* 0x0000001322247219 */ /* 0x081fe4000000120e */
[----:B------:R-:W-:-:S02]  /*1110*/  SHF.L.U32 R4, R4, R19, RZ ;  /* 0x0000001304047219 */ /* 0x000fc400000006ff */
[-C--:B------:R-:W-:Y:S02]  /*1120*/  SHF.R.U32.HI R14, RZ, R19.reuse, R14 ;  /* 0x00000013ff0e7219 */ /* 0x080fe4000001160e */
[----:B------:R-:W-:Y:S01]  /*1130*/  SHF.L.U32 R18, R18, R19, RZ ;  /* 0x0000001312127219 */ /* 0x000fe200000006ff */
[----:B------:R-:W0:Y:S01]  /*1140*/  LDC R31, c[0x0][0x738] ;  /* 0x0001ce00ff1f7b82 */ /* 0x000e220000000800 */
[----:B------:R-:W-:Y:S01]  /*1150*/  LOP3.LUT R19, RZ, R4, RZ, 0x33, !PT ;  /* 0x00000004ff137212 */ /* 0x000fe200078e33ff */
[----:B------:R-:W-:Y:S02]  /*1160*/  IMAD.MOV.U32 R4, RZ, RZ, R36 ;  /* 0x000000ffff047224 */ /* 0x000fe400078e0024 */
[----:B---3--:R-:W-:-:S04]  /*1170*/  IMAD.MOV.U32 R5, RZ, RZ, R14 ;  /* 0x000000ffff057224 */ /* 0x008fc800078e000e */
[----:B------:R-:W3:Y:S01]  /*1180*/  LDC R30, c[0x0][0x710] ;  /* 0x0001c400ff1e7b82 */ /* 0x000ee20000000800 */
[----:B----4-:R-:W-:Y:S05]  /*1190*/  @!P0 BRA `(.L_x_13) ;  /* 0x0000000000288947 */ /* 0x010fea0003800000 */
[----:B------:R-:W4:Y:S02]  /*11a0*/  LDC R17, c[0x0][0x74c] ;  /* 0x0001d300ff117b82 */ /* 0x000f240000000800 */
[----:B----4-:R-:W-:-:S05]  /*11b0*/  IADD3 R17, P0, R36, R17, RZ ;  /* 0x0000001124117210 */ /* 0x010fca0007f1e0ff */
        /* <DEDUP_REMOVED lines=8> */
.L_x_13:
[----:B-1----:R-:W-:Y:S01]  /*1240*/  SHF.R.U64 R4, R4, R27, R5 ;  /* 0x0000001b04047219 */ /* 0x002fe20000001205 */
[----:B--2---:R-:W-:Y:S01]  /*1250*/  VIADD R5, R25, 0xffffffff ;  /* 0xffffffff19057836 */ /* 0x004fe20000000000 */
[----:B------:R-:W-:Y:S01]  /*1260*/  LOP3.LUT R19, R34, R19, RZ, 0xc0, !PT ;  /* 0x0000001322137212 */ /* 0x000fe200078ec0ff */
[----:B------:R-:W-:Y:S02]  /*1270*/  IMAD.MOV R22, RZ, RZ, -R22 ;  /* 0x000000ffff167224 */ /* 0x000fe400078e0a16 */
[----:B------:R-:W-:Y:S01]  /*1280*/  IMAD.MOV R14, RZ, RZ, -R4 ;  /* 0x000000ffff0e7224 */ /* 0x000fe200078e0a04 */
[----:B------:R-:W-:Y:S01]  /*1290*/  LOP3.LUT R5, R26, R5, RZ, 0xc0, !PT ;  /* 0x000000051a057212 */ /* 0x000fe200078ec0ff */
[----:B------:R-:W-:Y:S02]  /*12a0*/  IMAD R19, R18, R4, R19 ;  /* 0x0000000412137224 */ /* 0x000fe400078e0213 */
[----:B------:R-:W-:Y:S02]  /*12b0*/  @P3 IMAD R6, R24, R22, R21 ;  /* 0x0000001618063224 */ /* 0x000fe400078e0215 */
[----:B0-----:R-:W-:-:S02]  /*12c0*/  IMAD R4, R14, R31, R36 ;  /* 0x0000001f0e047224 */ /* 0x001fc400078e0224 */
[----:B---3--:R-:W-:Y:S02]  /*12d0*/  IMAD R6, R19, R30, R6 ;  /* 0x0000001e13067224 */ /* 0x008fe400078e0206 */
[----:B------:R-:W-:Y:S02]  /*12e0*/  IMAD R5, R4, R25, R5 ;  /* 0x0000001904057224 */ /* 0x000fe400078e0205 */
[----:B------:R-:W-:-:S03]  /*12f0*/  IMAD.MOV.U32 R16, RZ, RZ, 0x1 ;  /* 0x00000001ff107424 */ /* 0x000fc600078e00ff */
[----:B------:R-:W-:Y:S02]  /*1300*/  SEL R4, R5, R6, !P3 ;  /* 0x0000000605047207 */ /* 0x000fe40005800000 */
[----:B------:R-:W-:Y:S01]  /*1310*/  SEL R6, R6, R5, !P3 ;  /* 0x0000000506067207 */ /* 0x000fe20005800000 */
[----:B------:R-:W-:-:S07]  /*1320*/  IMAD.MOV.U32 R5, RZ, RZ, R32 ;  /* 0x000000ffff057224 */ /* 0x000fce00078e0020 */
.L_x_11:
[----:B------:R-:W-:Y:S05]  /*1330*/  @!P2 BRA `(.L_x_14) ;  /* 0x0000003400e0a947 */ /* 0x000fea0003800000 */
[----:B------:R-:W-:-:S13]  /*1340*/  ISETP.GT.U32.AND P0, PT, R33, 0x1, PT ;  /* 0x000000012100780c */ /* 0x000fda0003f04070 */
[----:B------:R-:W-:Y:S05]  /*1350*/  @P0 EXIT ;  /* 0x000000000000094d */ /* 0x000fea0003800000 */
.L_x_15:
[----:B------:R-:W-:-:S08]  /*1360*/  NOP ;  /* 0x0000000000007918 */ /* 0x000fd00000000000 */
[----:B------:R-:W0:Y:S02]  /*1370*/  USETMAXREG.TRY_ALLOC.CTAPOOL UP0, 0xe8 ;  /* 0x000000e8000079c8 */ /* 0x000e240008000600 */
[----:B0-----:R-:W-:-:S13]  /*1380*/  PLOP3.LUT P0, PT, PT, PT, UP0, 0x80, 0x0 ;  /* 0x000000000000781c */ /* 0x001fda0003f0f008 */
[----:B------:R-:W-:Y:S05]  /*1390*/  @!P0 BRA `(.L_x_15) ;  /* 0xfffffffc00f08947 */ /* 0x000fea000383ffff */
[----:B------:R-:W-:-:S13]  /*13a0*/  LOP3.LUT P0, RZ, R16, 0xff, RZ, 0xc0, !PT ;  /* 0x000000ff10ff7812 */ /* 0x000fda000780c0ff */
[----:B------:R-:W-:Y:S05]  /*13b0*/  @!P0 EXIT ;  /* 0x000000000000894d */ /* 0x000fea0003800000 */
[----:B------:R-:W-:Y:S01]  /*13c0*/  SHF.R.S32.HI R16, RZ, 0x1f, R11 ;  /* 0x0000001fff107819 */ /* 0x000fe2000001140b */
[----:B------:R-:W0:Y:S01]  /*13d0*/  S2UR UR8, SR_CgaCtaId ;  /* 0x00000000000879c3 */ /* 0x000e220000008800 */
[-C--:B------:R-:W-:Y:S01]  /*13e0*/  LEA.HI R10, R11, R11.reuse, RZ, 0x1 ;  /* 0x0000000b0b0a7211 */ /* 0x080fe200078f08ff */
[----:B------:R-:W-:Y:S01]  /*13f0*/  UMOV UR7, 0x400 ;  /* 0x0000040000077882 */ /* 0x000fe20000000000 */
[----:B------:R-:W-:Y:S01]  /*1400*/  LEA.HI R15, R16, R11, RZ, 0x2 ;  /* 0x0000000b100f7211 */ /* 0x000fe200078f10ff */
[----:B------:R-:W-:Y:S01]  /*1410*/  UIADD3 UR9, UR12, -0x1, URZ ;  /* 0xffffffff0c097890 */ /* 0x000fe2000fffe03f */
[----:B------:R-:W-:Y:S01]  /*1420*/  LOP3.LUT R14, R10, 0x3ffffe, RZ, 0xc0, !PT ;  /* 0x003ffffe0a0e7812 */ /* 0x000fe200078ec0ff */
[----:B------:R-:W-:Y:S01]  /*1430*/  ULDC UR16, c[0x0][0x284] ;  /* 0x0000a10000107ab9 */ /* 0x000fe20000000800 */
[--C-:B------:R-:W-:Y:S01]  /*1440*/  SHF.R.S32.HI R17, RZ, 0x2, R15.reuse ;  /* 0x00000002ff117819 */ /* 0x100fe2000001140f */
[----:B------:R-:W-:Y:S01]  /*1450*/  UISETP.NE.AND UP0, UPT, UR9, URZ, UPT ;  /* 0x0000003f0900728c */ /* 0x000fe2000bf05270 */
[----:B------:R-:W-:Y:S01]  /*1460*/  SHF.R.S32.HI R18, RZ, 0x1f, R15 ;  /* 0x0000001fff127819 */ /* 0x000fe2000001140f */
[----:B------:R-:W-:Y:S01]  /*1470*/  USHF.L.U32 UR20, UR6, 0x1, URZ ;  /* 0x0000000106147899 */ /* 0x000fe2000800063f */
[----:B------:R-:W-:Y:S01]  /*1480*/  LOP3.LUT R20, R15, 0xfffffffc, RZ, 0xc0, !PT ;  /* 0xfffffffc0f147812 */ /* 0x000fe200078ec0ff */
[C---:B------:R-:W-:Y:S01]  /*1490*/  IMAD.IADD R15, R11.reuse, 0x1, -R14 ;  /* 0x000000010b0f7824 */ /* 0x040fe200078e0a0e */
[----:B------:R-:W-:Y:S01]  /*14a0*/  LEA.HI R18, R18, R17, RZ, 0x3 ;  /* 0x0000001112127211 */ /* 0x000fe200078f18ff */
[----:B------:R-:W-:Y:S01]  /*14b0*/  USEL UR11, URZ, 0x1, UP0 ;  /* 0x000000013f0b7887 */ /* 0x000fe20008000000 */
[----:B------:R-:W-:Y:S01]  /*14c0*/  LEA.HI R16, R16, R11, RZ, 0x5 ;  /* 0x0000000b10107211 */ /* 0x000fe200078f28ff */
[----:B------:R-:W-:Y:S01]  /*14d0*/  IMAD.IADD R14, R11, 0x1, -R20 ;  /* 0x000000010b0e7824 */ /* 0x000fe200078e0a14 */
[----:B------:R-:W-:-:S02]  /*14e0*/  LOP3.LUT R18, R18, 0xfffffff8, RZ, 0xc0, !PT ;  /* 0xfffffff812127812 */ /* 0x000fc400078ec0ff */
[----:B------:R-:W-:Y:S01]  /*14f0*/  SHF.R.S32.HI R11, RZ, 0x1, R10 ;  /* 0x00000001ff0b7819 */ /* 0x000fe2000001140a */
[----:B------:R-:W-:Y:S01]  /*1500*/  IMAD.U32 R65, RZ, RZ, UR11 ;  /* 0x0000000bff417e24 */ /* 0x000fe2000f8e00ff */
[----:B------:R-:W-:Y:S01]  /*1510*/  LOP3.LUT R64, R7, 0x1, RZ, 0xfc, !PT ;  /* 0x0000000107407812 */ /* 0x000fe200078efcff */
[----:B------:R-:W-:Y:S01]  /*1520*/  IMAD.IADD R18, R17, 0x1, -R18 ;  /* 0x0000000111127824 */ /* 0x000fe200078e0a12 */
[----:B------:R-:W-:Y:S01]  /*1530*/  LEA.HI R10, R10, R11, RZ, 0x1 ;  /* 0x0000000b0a0a7211 */ /* 0x000fe200078f08ff */
[----:B0-----:R-:W-:Y:S01]  /*1540*/  ULEA UR7, UR8, UR7, 0x18 ;  /* 0x0000000708077291 */ /* 0x001fe2000f8ec03f */
[----:B------:R-:W-:Y:S01]  /*1550*/  SHF.R.S32.HI R17, RZ, 0x5, R16 ;  /* 0x00000005ff117819 */ /* 0x000fe20000011410 */
[----:B------:R-:W-:Y:S01]  /*1560*/  USHF.L.U32 UR8, UR9, 0x3, URZ ;  /* 0x0000000309087899 */ /* 0x000fe2000800063f */
[----:B------:R-:W-:Y:S01]  /*1570*/  LOP3.LUT R10, R10, 0x7fffffe, RZ, 0xc0, !PT ;  /* 0x07fffffe0a0a7812 */ /* 0x000fe200078ec0ff */
[----:B------:R-:W-:Y:S02]  /*1580*/  UIADD3 UR9, UR7, 0x11200, URZ ;  /* 0x0001120007097890 */ /* 0x000fe4000fffe03f */
[----:B------:R-:W-:Y:S01]  /*1590*/  IMAD R15, R17, 0x2, R15 ;  /* 0x00000002110f7824 */ /* 0x000fe200078e020f */
[----:B------:R-:W-:Y:S01]  /*15a0*/  UIADD3 UR10, UR7, 0x200, URZ ;  /* 0x00000200070a7890 */ /* 0x000fe2000fffe03f */
[----:B------:R-:W-:Y:S01]  /*15b0*/  IMAD.IADD R11, R11, 0x1, -R10 ;  /* 0x000000010b0b7824 */ /* 0x000fe200078e0a0a */
[----:B------:R-:W-:Y:S01]  /*15c0*/  USHF.R.U32.HI UR9, URZ, 0x4, UR9 ;  /* 0x000000043f097899 */ /* 0x000fe20008011609 */
[--C-:B------:R-:W-:Y:S01]  /*15d0*/  IMAD R20, R15, 0x8, R18.reuse ;  /* 0x000000080f147824 */ /* 0x100fe200078e0212 */
[----:B------:R-:W-:Y:S01]  /*15e0*/  USHF.R.U32.HI UR10, URZ, 0x4, UR10 ;  /* 0x000000043f0a7899 */ /* 0x000fe2000801160a */
[C-C-:B------:R-:W-:Y:S01]  /*15f0*/  IMAD R10, R17.reuse, 0x10, R18.reuse ;  /* 0x00000010110a7824 */ /* 0x140fe200078e0212 */
[----:B------:R-:W-:Y:S01]  /*1600*/  VIMNMX R15, RZ, UR6, PT ;  /* 0x00000006ff0f7c48 */ /* 0x000fe2000bfe0100 */
[----:B------:R-:W-:Y:S01]  /*1610*/  IMAD R11, R20, 0x4, R11 ;  /* 0x00000004140b7824 */ /* 0x000fe200078e020b */
[----:B------:R-:W-:Y:S01]  /*1620*/  UIADD3 UR21, UR7, 0x120, URZ ;  /* 0x0000012007157890 */ /* 0x000fe2000fffe03f */
[----:B------:R-:W-:Y:S01]  /*1630*/  IMAD R16, R17, -0x10, -R18 ;  /* 0xfffffff011107824 */ /* 0x000fe200078e0a12 */
[----:B------:R-:W-:Y:S01]  /*1640*/  ULOP3.LUT UR8, UR8, 0x8, URZ, 0xc0, !UPT ;  /* 0x0000000808087892 */ /* 0x000fe2000f8ec03f */
[----:B------:R-:W-:Y:S01]  /*1650*/  IMAD.SHL.U32 R17, R11, 0x20, RZ ;  /* 0x000000200b117824 */ /* 0x000fe200078e00ff */
[----:B------:R-:W-:Y:S01]  /*1660*/  ULOP3.LUT UR9, UR9, 0x3fff, URZ, 0xc0, !UPT ;  /* 0x00003fff09097892 */ /* 0x000fe2000f8ec03f */
[----:B------:R-:W-:Y:S01]  /*1670*/  IADD3 R15, -R15, UR6, RZ ;  /* 0x000000060f0f7c10 */ /* 0x000fe2000fffe1ff */
[----:B------:R-:W-:Y:S01]  /*1680*/  ULOP3.LUT UR10, UR10, 0x3fff, URZ, 0xc0, !UPT ;  /* 0x00003fff0a0a7892 */ /* 0x000fe2000f8ec03f */
[----:B------:R-:W-:Y:S01]  /*1690*/  VIADD R16, R16, UR16 ;  /* 0x0000001010107c36 */ /* 0x000fe20008000000 */
[----:B------:R-:W-:Y:S01]  /*16a0*/  SHF.R.S32.HI R11, RZ, 0x1f, R10 ;  /* 0x0000001fff0b7819 */ /* 0x000fe2000001140a */
[----:B------:R-:W-:Y:S01]  /*16b0*/  ULEA UR12, UR12, UR21, 0x3 ;  /* 0x000000150c0c7291 */ /* 0x000fe2000f8e183f */
[----:B------:R-:W-:Y:S01]  /*16c0*/  SHF.R.S32.HI R17, RZ, 0x3, R17 ;  /* 0x00000003ff117819 */ /* 0x000fe20000011411 */
[----:B------:R-:W-:-:S02]  /*16d0*/  ULOP3.LUT UR22, UR8, 0x8, URZ, 0x3c, !UPT ;  /* 0x0000000808167892 */ /* 0x000fc4000f8e3c3f */
[----:B------:R-:W-:Y:S02]  /*16e0*/  ULOP3.LUT UR13, UR8, 0x18, URZ, 0x3c, !UPT ;  /* 0x00000018080d7892 */ /* 0x000fe4000f8e3c3f */
[----:B------:R-:W-:Y:S02]  /*16f0*/  ULOP3.LUT UR14, UR9, 0x10000, URZ, 0xfc, !UPT ;  /* 0x00010000090e7892 */ /* 0x000fe4000f8efc3f */
[----:B------:R-:W-:-:S12]  /*1700*/  ULOP3.LUT UR15, UR10, 0x10000, URZ, 0xfc, !UPT ;  /* 0x000100000a0f7892 */ /* 0x000fd8000f8efc3f */
.L_x_90:
[----:B------:R-:W-:Y:S01]  /*1710*/  SHF.L.U32 R18, R65, 0x1f, RZ ;  /* 0x0000001f41127819 */ /* 0x000fe200000006ff */
[----:B------:R-:W-:Y:S01]  /*1720*/  IMAD.MOV.U32 R24, RZ, RZ, RZ ;  /* 0x000000ffff187224 */ /* 0x000fe200078e00ff */
[----:B------:R-:W-:Y:S02]  /*1730*/  ISETP.GE.AND P1, PT, R15, 0x1, PT ;  /* 0x000000010f00780c */ /* 0x000fe40003f26270 */
[----:B------:R-:W0:Y:S02]  /*1740*/  SYNCS.PHASECHK.TRANS64.TRYWAIT P0, [UR12+-0x8], R18 ;  /* 0xfffff812ff0075a7 */ /* 0x000e24000800014c */
[----:B0123-5:R-:W-:Y:S09]  /*1750*/  @!P0 BRA `(.L_x_16) ;  /* 0x0000004800c88947 */ /* 0x02fff20003800000 */
.L_x_125:
[----:B------:R-:W-:Y:S01]  /*1760*/  IMAD.MOV.U32 R25, RZ, RZ, RZ ;  /* 0x000000ffff197224 */ /* 0x000fe200078e00ff */
[----:B------:R-:W-:Y:S02]  /*1770*/  CS2R R26, SRZ ;  /* 0x00000000001a7805 */ /* 0x000fe4000001ff00 */
[----:B------:R-:W-:Y:S02]  /*1780*/  CS2R R28, SRZ ;  /* 0x00000000001c7805 */ /* 0x000fe4000001ff00 */
[----:B------:R-:W-:Y:S02]  /*1790*/  CS2R R30, SRZ ;  /* 0x00000000001e7805 */ /* 0x000fe4000001ff00 */
[----:B------:R-:W-:Y:S02]  /*17a0*/  CS2R R32, SRZ ;  /* 0x0000000000207805 */ /* 0x000fe4000001ff00 */
[----:B------:R-:W-:Y:S02]  /*17b0*/  CS2R R34, SRZ ;  /* 0x0000000000227805 */ /* 0x000fe4000001ff00 */
[----:B------:R-:W-:-:S02]  /*17c0*/  CS2R R36, SRZ ;  /* 0x0000000000247805 */ /* 0x000fc4000001ff00 */
        /* <DEDUP_REMOVED lines=8> */
[----:B------:R-:W-:Y:S01]  /*1850*/  CS2R R54, SRZ ;  /* 0x0000000000367805 */ /* 0x000fe2000001ff00 */
[----:B------:R-:W-:Y:S06]  /*1860*/  @!P1 BRA `(.L_x_17) ;  /* 0x0000000000d49947 */ /* 0x000fec0003800000 */
[----:B0-----:R-:W-:Y:S01]  /*1870*/  IMAD.MOV.U32 R18, RZ, RZ, R15 ;  /* 0x000000ffff127224 */ /* 0x001fe200078e000f */
[----:B------:R-:W-:Y:S01]  /*1880*/  UPLOP3.LUT UP0, UPT, UPT, UPT, UPT, 0x40, 0x0 ;  /* 0x000000000000789c */ /* 0x000fe20003f0e870 */
[----:B------:R-:W-:Y:S01]  /*1890*/  IMAD.U32 R23, RZ, RZ, UR4 ;  /* 0x00000004ff177e24 */ /* 0x000fe2000f8e00ff */
[----:B------:R-:W-:Y:S01]  /*18a0*/  UMOV UR16, UR5 ;  /* 0x0000000500107c82 */ /* 0x000fe20008000000 */
[----:B------:R-:W-:-:S08]  /*18b0*/  UMOV UR17, UR5 ;  /* 0x0000000500117c82 */ /* 0x000fd00008000000 */
.L_x_24:
[----:B------:R-:W-:-:S13]  /*18c0*/  ISETP.NE.AND P1, PT, R64, 0x3, PT ;  /* 0x000000034000780c */ /* 0x000fda0003f25270 */
[----:B01----:R-:W-:Y:S05]  /*18d0*/  @!P1 BRA `(.L_x_18) ;  /* 0x0000000000049947 */ /* 0x003fea0003800000 */
[----:B------:R-:W-:Y:S01]  /*18e0*/  BPT.TRAP 0x1 ;  /* 0x000000040000795c */ /* 0x000fe20000300000 */
.L_x_18:
[----:B------:R-:W-:Y:S01]  /*18f0*/  ULEA UR8, UR16, UR7, 0x3 ;  /* 0x0000000710087291 */ /* 0x000fe2000f8e183f */
[----:B------:R-:W-:-:S08]  /*1900*/  SHF.L.U32 R20, R23, 0x1f, RZ ;  /* 0x0000001f17147819 */ /* 0x000fd000000006ff */
[----:B------:R0:W1:Y:S01]  /*1910*/  SYNCS.PHASECHK.TRANS64.TRYWAIT P0, [UR8], R20 ;  /* 0x00000014ff0075a7 */ /* 0x0000620008000148 */
[----:B------:R-:W-:Y:S05]  /*1920*/  @!P1 BRA `(.L_x_19) ;  /* 0x0000000000049947 */ /* 0x000fea0003800000 */
[----:B------:R-:W-:Y:S01]  /*1930*/  BPT.TRAP 0x1 ;  /* 0x000000040000795c */ /* 0x000fe20000300000 */
.L_x_19:
[----:B------:R-:W-:-:S04]  /*1940*/  IMAD.U32 R22, RZ, RZ, UR16 ;  /* 0x00000010ff167e24 */ /* 0x000fc8000f8e00ff */
[----:B------:R-:W-:Y:S01]  /*1950*/  IMAD R19, R22, 0x400, R17 ;  /* 0x0000040016137824 */ /* 0x000fe200078e0211 */
[----:B-1----:R-:W-:Y:S06]  /*1960*/  @P0 BRA `(.L_x_20) ;  /* 0x0000000000080947 */ /* 0x002fec0003800000 */
[----:B------:R-:W1:Y:S02]  /*1970*/  SYNCS.PHASECHK.TRANS64.TRYWAIT P0, [UR8], R20 ;  /* 0x00000014ff0075a7 */ /* 0x000e640008000148 */
[----:B-1----:R-:W-:Y:S05]  /*1980*/  @!P0 BRA `(.L_x_21) ;  /* 0x0000004800548947 */ /* 0x002fea0003800000 */
.L_x_20:
[----:B------:R-:W-:Y:S01]  /*1990*/  LDS R56, [R19+UR7+0x33200] ;  /* 0x0332000713387984 */ /* 0x000fe20008000800 */
[----:B------:R-:W-:Y:S02]  /*19a0*/  ULEA UR8, UR16, UR15, 0x8 ;  /* 0x0000000f10087291 */ /* 0x000fe4000f8e403f */
[----:B------:R-:W-:Y:S01]  /*19b0*/  ULEA UR10, UR16, UR14, 0x9 ;  /* 0x0000000e100a7291 */ /* 0x000fe2000f8e483f */
[----:B------:R-:W2:Y:S01]  /*19c0*/  LDS R57, [R19+UR7+0x33208] ;  /* 0x0332080713397984 */ /* 0x000ea20008000800 */
[----:B------:R-:W-:Y:S01]  /*19d0*/  UMOV UR9, 0x80000020 ;  /* 0x8000002000097882 */ /* 0x000fe20000000000 */
[----:B------:R-:W-:Y:S01]  /*19e0*/  UMOV UR11, 0x40000040 ;  /* 0x40000040000b7882 */ /* 0x000fe20000000000 */
[----:B--2---:R-:W-:-:S06]  /*19f0*/  WARPGROUP.ARRIVE ;  /* 0x00000000000079c5 */ /* 0x004fcc0000000000 */
[----:B------:R-:W-:Y:S01]  /*1a00*/  IGMMA.SP.64x64x64.S8.S8 R24, gdesc[UR8], R24, UP0, R56 ;  /* 0x02003800081879f1 */ /* 0x000fe2000bf41218 */
[----:B------:R-:W-:Y:S02]  /*1a10*/  UIADD3 UR8, UR8, 0x2, URZ ;  /* 0x0000000208087890 */ /* 0x000fe4000fffe03f */
[----:B------:R-:W-:Y:S01]  /*1a20*/  UIADD3 UR10, UR10, 0x4, URZ ;  /* 0x000000040a0a7890 */ /* 0x000fe2000fffe03f */
[----:B------:R-:W-:Y:S01]  /*1a30*/  UMOV UR9, 0x80000020 ;  /* 0x8000002000097882 */ /* 0x000fe20000000000 */
[----:B------:R-:W-:-:S07]  /*1a40*/  UMOV UR11, 0x40000040 ;  /* 0x40000040000b7882 */ /* 0x000fce0000000000 */
[----:B------:R-:W-:Y:S03]  /*1a50*/  IGMMA.SP.64x64x64.S8.S8 R24, gdesc[UR8], R24, R57, gsb0 ;  /* 0x02003900081879f1 */ /* 0x000fe60008041218 */
[----:B------:R-:W-:Y:S02]  /*1a60*/  WARPGROUP.DEPBAR.LE gsb0, 0x0 ;  /* 0x00008000000079c5 */ /* 0x000fe40000010000 */
[----:B------:R-:W-:Y:S05]  /*1a70*/  @!P1 BRA `(.L_x_22) ;  /* 0x0000000000049947 */ /* 0x000fea0003800000 */
[----:B------:R-:W-:Y:S01]  /*1a80*/  BPT.TRAP 0x1 ;  /* 0x000000040000795c */ /* 0x000fe20000300000 */
.L_x_22:
[----:B------:R-:W-:Y:S01]  /*1a90*/  ULEA UR8, UR17, UR7, 0x3 ;  /* 0x0000000711087291 */ /* 0x000fe2000f8e183f */
[----:B------:R-:W-:-:S03]  /*1aa0*/  ISETP.GT.U32.AND P0, PT, R7, 0x1, PT ;  /* 0x000000010700780c */ /* 0x000fc60003f04070 */
[----:B------:R-:W-:-:S04]  /*1ab0*/  UIADD3 UR8, UR8, 0x88, URZ ;  /* 0x0000008808087890 */ /* 0x000fc8000fffe03f */
[----:B------:R-:W-:-:S09]  /*1ac0*/  UPRMT UR8, URZ, 0x654, UR8 ;  /* 0x000006543f087896 */ /* 0x000fd20008000008 */
[----:B------:R-:W-:Y:S01]  /*1ad0*/  SYNCS.ARRIVE.TRANS64.RED.A1T0 RZ, [UR8], RZ ;  /* 0x000000ffffff79a7 */ /* 0x000fe20008100408 */
[----:B------:R-:W-:Y:S05]  /*1ae0*/  @P0 BRA `(.L_x_23) ;  /* 0x0000000000040947 */ /* 0x000fea0003800000 */
[----:B------:R-:W-:Y:S01]  /*1af0*/  BPT.TRAP 0x1 ;  /* 0x000000040000795c */ /* 0x000fe20000300000 */
.L_x_23:
[----:B------:R-:W-:Y:S01]  /*1b00*/  UIADD3 UR16, UR16, 0x1, URZ ;  /* 0x0000000110107890 */ /* 0x000fe2000fffe03f */
[C---:B------:R-:W-:Y:S01]  /*1b10*/  ISETP.GT.AND P0, PT, R18.reuse, 0x1, PT ;  /* 0x000000011200780c */ /* 0x040fe20003f04270 */
[----:B------:R-:W-:Y:S01]  /*1b20*/  UIADD3 UR17, UR17, 0x1, URZ ;  /* 0x0000000111117890 */ /* 0x000fe2000fffe03f */
[----:B------:R-:W-:Y:S01]  /*1b30*/  VIADD R18, R18, 0xffffffff ;  /* 0xffffffff12127836 */ /* 0x000fe20000000000 */
[----:B------:R-:W-:Y:S02]  /*1b40*/  UISETP.NE.AND UP0, UPT, UR16, 0x11, UPT ;  /* 0x000000111000788c */ /* 0x000fe4000bf05270 */
[----:B------:R-:W-:Y:S02]  /*1b50*/  UISETP.NE.AND UP1, UPT, UR17, 0x11, UPT ;  /* 0x000000111100788c */ /* 0x000fe4000bf25270 */
[----:B------:R-:W-:Y:S02]  /*1b60*/  USEL UR8, URZ, 0x1, UP0 ;  /* 0x000000013f087887 */ /* 0x000fe40008000000 */
[----:B------:R-:W-:-:S02]  /*1b70*/  USEL UR16, UR16, URZ, UP0 ;  /* 0x0000003f10107287 */ /* 0x000fc40008000000 */
[----:B------:R-:W-:Y:S02]  /*1b80*/  USEL UR17, UR17, URZ, UP1 ;  /* 0x0000003f11117287 */ /* 0x000fe40008800000 */
[----:B------:R-:W-:Y:S01]  /*1b90*/  UPLOP3.LUT UP0, UPT, UPT, UPT, UPT, 0x80, 0x0 ;  /* 0x000000000000789c */ /* 0x000fe20003f0f070 */
[----:B------:R-:W-:Y:S01]  /*1ba0*/  LOP3.LUT R23, R23, UR8, RZ, 0x3c, !PT ;  /* 0x0000000817177c12 */ /* 0x000fe2000f8e3cff */
[----:B------:R-:W-:Y:S09]  /*1bb0*/  @P0 BRA `(.L_x_24) ;  /* 0xfffffffc00400947 */ /* 0x000ff2000383ffff */
.L_x_17:
[----:B0-----:R-:W-:Y:S01]  /*1bc0*/  IMAD.U32 R19, RZ, RZ, UR22 ;  /* 0x00000016ff137e24 */ /* 0x001fe2000f8e00ff */
[----:B------:R-:W-:Y:S01]  /*1bd0*/  SHF.L.U32 R18, R65, 0x1f, RZ ;  /* 0x0000001f41127819 */ /* 0x000fe200000006ff */
[----:B------:R-:W-:Y:S01]  /*1be0*/  UIADD3 UR5, UR5, UR20, URZ ;  /* 0x0000001405057290 */ /* 0x000fe2000fffe03f */
[----:B------:R-:W0:Y:S01]  /*1bf0*/  LDC R22, c[0x0][0x288] ;  /* 0x0000a200ff167b82 */ /* 0x000e220000000800 */
[----:B------:R-:W-:Y:S01]  /*1c00*/  UISETP.GE.U32.AND UP1, UPT, UR20, 0x11, UPT ;  /* 0x000000111400788c */ /* 0x000fe2000bf26070 */
[----:B------:R-:W-:Y:S01]  /*1c10*/  SHF.R.S32.HI R56, RZ, 0x1f, R5 ;  /* 0x0000001fff387819 */ /* 0x000fe20000011405 */
[----:B------:R-:W-:Y:S02]  /*1c20*/  UISETP.GT.U32.AND UP0, UPT, UR5, 0x10, UPT ;  /* 0x000000100500788c */ /* 0x000fe4000bf04070 */
[----:B------:R-:W-:Y:S02]  /*1c30*/  UIMAD.WIDE.U32 UR8, UR5, -0xf0f0f0f, URZ ;  /* 0xf0f0f0f1050878a5 */ /* 0x000fe4000f8e003f */
[----:B------:R-:W-:Y:S01]  /*1c40*/  UISETP.LT.U32.AND UP0, UPT, UR20, 0x11, UP0 ;  /* 0x000000111400788c */ /* 0x000fe20008701070 */
[----:B------:R2:W-:Y:S01]  /*1c50*/  SYNCS.ARRIVE.TRANS64.A1T0 RZ, [R19+UR21], RZ ;  /* 0x000000ff13ff79a7 */ /* 0x0005e20008100015 */
[----:B------:R-:W-:-:S02]  /*1c60*/  WARPGROUP.DEPBAR.LE gsb0, 0x0 ;  /* 0x00008000000079c5 */ /* 0x000fc40000010000 */
[----:B------:R-:W-:Y:S02]  /*1c70*/  USEL UR10, URZ, 0x1, !UP0 ;  /* 0x000000013f0a7887 */ /* 0x000fe4000c000000 */
[----:B------:R-:W-:Y:S02]  /*1c80*/  USHF.R.U32.HI UR8, URZ, 0x4, UR9 ;  /* 0x000000043f087899 */ /* 0x000fe40008011609 */
[----:B------:R-:W-:Y:S01]  /*1c90*/  ULOP3.LUT UR4, UR4, UR10, URZ, 0x3c, !UPT ;  /* 0x0000000a04047292 */ /* 0x000fe2000f8e3c3f */
[----:B------:R-:W3:Y:S01]  /*1ca0*/  SYNCS.PHASECHK.TRANS64.TRYWAIT P0, [UR12+0x8], R18 ;  /* 0x00000812ff0075a7 */ /* 0x000ee2000800014c */
[----:B------:R-:W-:Y:S02]  /*1cb0*/  UIMAD UR5, UR8, -0x11, UR5 ;  /* 0xffffffef080578a4 */ /* 0x000fe4000f8e0205 */
[----:B------:R-:W-:Y:S01]  /*1cc0*/  @UP1 ULOP3.LUT UR4, UR4, 0x1, UR8, 0x78, !UPT ;  /* 0x0000000104041892 */ /* 0x000fe2000f8e7808 */
[----:B0-23--:R-:W-:Y:S11]  /*1cd0*/  @!P0 BRA `(.L_x_25) ;  /* 0x0000004400988947 */ /* 0x00dff60003800000 */
.L_x_126:
[----:B------:R-:W-:Y:S01]  /*1ce0*/  ULDC.64 UR8, c[0x0][0x6d0] ;  /* 0x0001b40000087ab9 */ /* 0x000fe20000000a00 */
[----:B------:R-:W-:Y:S02]  /*1cf0*/  IMAD.SHL.U32 R60, R6, 0x40, RZ ;  /* 0x00000040063c7824 */ /* 0x000fe400078e00ff */
[----:B0-----:R-:W-:Y:S02]  /*1d00*/  IMAD R18, R56, UR8, RZ ;  /* 0x0000000838127c24 */ /* 0x001fe4000f8e02ff */
[C---:B-1----:R-:W-:Y:S01]  /*1d10*/  IMAD.WIDE.U32 R20, R5.reuse, UR8, R10 ;  /* 0x0000000805147c25 */ /* 0x042fe2000f8e000a */
[----:B------:R-:W-:Y:S01]  /*1d20*/  ULDC UR8, c[0x0][0x284] ;  /* 0x0000a10000087ab9 */ /* 0x000fe20000000800 */
[----:B------:R-:W-:Y:S02]  /*1d30*/  SHF.R.S32.HI R61, RZ, 0x1f, R60 ;  /* 0x0000001fff3d7819 */ /* 0x000fe4000001143c */
[----:B------:R-:W-:Y:S01]  /*1d40*/  IMAD.SHL.U32 R23, R4, 0x40, RZ ;  /* 0x0000004004177824 */ /* 0x000fe200078e00ff */
[C---:B------:R-:W-:Y:S01]  /*1d50*/  ISETP.GE.AND P0, PT, R60.reuse, UR8, PT ;  /* 0x000000083c007c0c */ /* 0x040fe2000bf06270 */
[----:B------:R-:W-:Y:S01]  /*1d60*/  IMAD R57, R5, UR9, R18 ;  /* 0x0000000905397c24 */ /* 0x000fe2000f8e0212 */
[----:B------:R-:W-:Y:S01]  /*1d70*/  IADD3 R20, P1, R60, R20, RZ ;  /* 0x000000143c147210 */ /* 0x000fe20007f3e0ff */
[----:B------:R-:W-:Y:S01]  /*1d80*/  IMAD.WIDE R18, R14, 0x2, RZ ;  /* 0x000000020e127825 */ /* 0x000fe200078e02ff */
[----:B------:R-:W-:-:S02]  /*1d90*/  ISETP.GE.OR P0, PT, R23, R22, P0 ;  /* 0x000000161700720c */ /* 0x000fc40000706670 */
[----:B------:R-:W-:Y:S01]  /*1da0*/  IADD3.X R21, R61, R21, R57, P1, !PT ;  /* 0x000000153d157210 */ /* 0x000fe20000ffe439 */
[----:B------:R-:W-:Y:S02]  /*1db0*/  IMAD R6, R14, -0x2, R22 ;  /* 0xfffffffe0e067824 */ /* 0x000fe400078e0216 */
[----:B------:R-:W-:-:S04]  /*1dc0*/  IMAD.WIDE R62, R4, 0x40, R18 ;  /* 0x00000040043e7825 */ /* 0x000fc800078e0212 */
[----:B------:R-:W-:-:S04]  /*1dd0*/  IMAD.IADD R4, R6, 0x1, -R23 ;  /* 0x0000000106047824 */ /* 0x000fc800078e0a17 */
[----:B------:R-:W-:Y:S05]  /*1de0*/  @P0 BRA `(.L_x_26) ;  /* 0x0000002400940947 */ /* 0x000fea0003800000 */
[----:B------:R-:W0:Y:S01]  /*1df0*/  LDC.64 R72, c[0x0][0x6c8] ;  /* 0x0001b200ff487b82 */ /* 0x000e220000000a00 */
[----:B-----5:R-:W-:Y:S01]  /*1e00*/  ISETP.NE.AND P0, PT, R13, RZ, PT ;  /* 0x000000ff0d00720c */ /* 0x020fe20003f05270 */
[----:B------:R-:W-:Y:S01]  /*1e10*/  IMAD.IADD R66, R16, 0x1, -R60 ;  /* 0x0000000110427824 */ /* 0x000fe200078e0a3c */
[----:B------:R-:W-:Y:S01]  /*1e20*/  ISETP.GT.AND P1, PT, R4, RZ, PT ;  /* 0x000000ff0400720c */ /* 0x000fe20003f24270 */
[----:B------:R-:W-:Y:S03]  /*1e30*/  BSSY B0, `(.L_x_26) ;  /* 0x0000260000007945 */ /* 0x000fe60003800000 */
[----:B------:R-:W-:Y:S01]  /*1e40*/  ISETP.GT.AND P5, PT, R66, RZ, P1 ;  /* 0x000000ff4200720c */ /* 0x000fe20000fa4270 */
[-C--:B0-----:R-:W-:Y:S02]  /*1e50*/  IMAD R6, R63, R72.reuse, RZ ;  /* 0x000000483f067224 */ /* 0x081fe400078e02ff */
[----:B------:R-:W-:-:S04]  /*1e60*/  IMAD.WIDE.U32 R68, R62, R72, R20 ;  /* 0x000000483e447225 */ /* 0x000fc800078e0014 */
[----:B------:R-:W-:-:S04]  /*1e70*/  IMAD R19, R62, R73, R6 ;  /* 0x000000493e137224 */ /* 0x000fc800078e0206 */
[----:B------:R-:W-:Y:S01]  /*1e80*/  IMAD.IADD R57, R69, 0x1, R19 ;  /* 0x0000000145397824 */ /* 0x000fe200078e0213 */
[----:B------:R-:W-:Y:S06]  /*1e90*/  @!P0 BRA `(.L_x_27) ;  /* 0x0000001800a88947 */ /* 0x000fec0003800000 */
[----:B------:R-:W-:Y:S01]  /*1ea0*/  ULDC.64 UR8, c[0x0][0x6b8] ;  /* 0x0001ae0000087ab9 */ /* 0x000fe20000000a00 */
[----:B------:R-:W-:Y:S01]  /*1eb0*/  ULDC.64 UR16, c[0x0][0x6b0] ;  /* 0x0001ac0000107ab9 */ /* 0x000fe20000000a00 */
[----:B------:R-:W-:Y:S01]  /*1ec0*/  IMAD.WIDE.U32 R18, R5, UR8, R10 ;  /* 0x0000000805127c25 */ /* 0x000fe2000f8e000a */
[----:B------:R-:W-:Y:S01]  /*1ed0*/  ULDC.64 UR24, c[0x0][0x6a8] ;  /* 0x0001aa0000187ab9 */ /* 0x000fe20000000a00 */
[----:B------:R-:W0:Y:S01]  /*1ee0*/  LDC.64 R58, c[0x0][0x6b0] ;  /* 0x0001ac00ff3a7b82 */ /* 0x000e220000000a00 */
[----:B------:R-:W-:Y:S01]  /*1ef0*/  ULDC.64 UR10, c[0x0][0x6c0] ;  /* 0x0001b000000a7ab9 */ /* 0x000fe20000000a00 */
[----:B------:R-:W-:Y:S01]  /*1f00*/  IMAD R6, R56, UR8, RZ ;  /* 0x0000000838067c24 */ /* 0x000fe2000f8e02ff */
[----:B------:R-:W-:Y:S01]  /*1f10*/  IADD3 R20, P0, R60, R18, RZ ;  /* 0x000000123c147210 */ /* 0x000fe20007f1e0ff */
[----:B------:R-:W-:Y:S02]  /*1f20*/  IMAD R23, R63, UR16, RZ ;  /* 0x000000103f177c24 */ /* 0x000fe4000f8e02ff */
[----:B------:R-:W-:-:S02]  /*1f30*/  IMAD R67, R5, UR9, R6 ;  /* 0x0000000905437c24 */ /* 0x000fc4000f8e0206 */
[----:B------:R-:W-:-:S03]  /*1f40*/  IMAD R71, R62, UR17, R23 ;  /* 0x000000113e477c24 */ /* 0x000fc6000f8e0217 */
[----:B------:R-:W-:-:S03]  /*1f50*/  IADD3.X R21, R61, R19, R67, P0, !PT ;  /* 0x000000133d157210 */ /* 0x000fc600007fe443 */
[----:B------:R-:W-:-:S04]  /*1f60*/  IMAD.WIDE.U32 R18, R62, UR16, R20 ;  /* 0x000000103e127c25 */ /* 0x000fc8000f8e0014 */
[----:B------:R-:W-:Y:S01]  /*1f70*/  IMAD.IADD R19, R19, 0x1, R71 ;  /* 0x0000000113137824 */ /* 0x000fe200078e0247 */
[----:B------:R-:W-:-:S04]  /*1f80*/  LEA R22, P0, R18, UR24, 0x2 ;  /* 0x0000001812167c11 */ /* 0x000fc8000f8010ff */
[----:B------:R-:W-:-:S05]  /*1f90*/  LEA.HI.X R23, R18, UR25, R19, 0x2, P0 ;  /* 0x0000001912177c11 */ /* 0x000fca00080f1413 */
[----:B------:R-:W2:Y:S01]  /*1fa0*/  @P5 LDG.E.LTC128B R6, desc[UR18][R22.64] ;  /* 0x0000001216065981 */ /* 0x000ea2000c1e1920 */
[----:B------:R-:W-:Y:S01]  /*1fb0*/  IMAD.WIDE.U32 R18, R62, UR16, R60 ;  /* 0x000000103e127c25 */ /* 0x000fe2000f8e003c */
[----:B------:R-:W-:Y:S01]  /*1fc0*/  LEA R56, P0, R68, UR10, 0x2 ;  /* 0x0000000a44387c11 */ /* 0x000fe2000f8010ff */
[----:B------:R-:W-:Y:S01]  /*1fd0*/  BSSY B1, `(.L_x_28) ;  /* 0x0000016000017945 */ /* 0x000fe20003800000 */
[----:B------:R-:W-:Y:S02]  /*1fe0*/  IADD3 R18, P2, R10, R18, RZ ;  /* 0x000000120a127210 */ /* 0x000fe40007f5e0ff */
[----:B------:R-:W-:Y:S01]  /*1ff0*/  LEA.HI.X R57, R68, UR11, R57, 0x2, P0 ;  /* 0x0000000b44397c11 */ /* 0x000fe200080f1439 */
[----:B0-----:R-:W-:Y:S01]  /*2000*/  IMAD.WIDE.U32 R68, R62, UR16, R58 ;  /* 0x000000103e447c25 */ /* 0x001fe2000f8e003a */
[----:B------:R-:W-:Y:S02]  /*2010*/  ISETP.GT.AND P0, PT, R4, 0x1, PT ;  /* 0x000000010400780c */ /* 0x000fe40003f04270 */
[----:B------:R-:W-:Y:S01]  /*2020*/  IADD3.X R19, R11, R71, R19, P2, !PT ;  /* 0x000000470b137210 */ /* 0x000fe200017fe413 */
[----:B------:R-:W-:Y:S01]  /*2030*/  IMAD.IADD R71, R71, 0x1, R69 ;  /* 0x0000000147477824 */ /* 0x000fe200078e0245 */
[----:B------:R-:W-:-:S02]  /*2040*/  ISETP.GT.AND P2, PT, R66, RZ, P0 ;  /* 0x000000ff4200720c */ /* 0x000fc40000744270 */
[----:B------:R-:W-:Y:S01]  /*2050*/  LEA R58, P4, R72, R56, 0x2 ;  /* 0x00000038483a7211 */ /* 0x000fe200078810ff */
[----:B------:R-:W-:-:S04]  /*2060*/  IMAD.WIDE.U32 R18, R5, UR8, R18 ;  /* 0x0000000805127c25 */ /* 0x000fc8000f8e0012 */
[----:B------:R-:W-:Y:S02]  /*2070*/  IMAD.IADD R19, R67, 0x1, R19 ;  /* 0x0000000143137824 */ /* 0x000fe400078e0213 */
[----:B--2---:R-:W-:-:S04]  /*2080*/  IMAD R63, R6, R13, RZ ;  /* 0x0000000d063f7224 */ /* 0x004fc800078e02ff */
[----:B------:R-:W-:Y:S01]  /*2090*/  IMAD R75, R24, R12, R63 ;  /* 0x0000000c184b7224 */ /* 0x000fe200078e023f */
[----:B------:R-:W-:-:S04]  /*20a0*/  IADD3 R24, P6, R20, R68, RZ ;  /* 0x0000004414187210 */ /* 0x000fc80007fde0ff */
[----:B------:R0:W-:Y:S01]  /*20b0*/  @P5 STG.E desc[UR18][R56.64], R75 ;  /* 0x0000004b38005986 */ /* 0x0001e2000c101912 */
[----:B------:R-:W-:Y:S01]  /*20c0*/  IMAD.X R21, R71, 0x1, R21, P6 ;  /* 0x0000000147157824 */ /* 0x000fe200030e0615 */
[----:B------:R-:W-:Y:S02]  /*20d0*/  LEA R62, P6, R18, UR24, 0x2 ;  /* 0x00000018123e7c11 */ /* 0x000fe4000f8c10ff */
[----:B------:R-:W-:Y:S02]  /*20e0*/  LEA R20, P5, R24, UR24, 0x2 ;  /* 0x0000001818147c11 */ /* 0x000fe4000f8a10ff */
[----:B------:R-:W-:Y:S02]  /*20f0*/  LEA.HI.X R63, R18, UR25, R19, 0x2, P6 ;  /* 0x00000019123f7c11 */ /* 0x000fe4000b0f1413 */
[----:B------:R-:W-:Y:S01]  /*2100*/  LEA.HI.X R21, R24, UR25, R21, 0x2, P5 ;  /* 0x0000001918157c11 */ /* 0x000fe2000a8f1415 */
[----:B------:R-:W-:Y:S08]  /*2110*/  @!P2 BRA `(.L_x_29) ;  /* 0x000000000004a947 */ /* 0x000ff00003800000 */
[----:B------:R1:W5:Y:S02]  /*2120*/  LDG.E.LTC128B R6, desc[UR18][R20.64] ;  /* 0x0000001214067981 */ /* 0x000364000c1e1920 */
.L_x_29:
[----:B------:R-:W-:Y:S05]  /*2130*/  BSYNC B1 ;  /* 0x0000000000017941 */ /* 0x000fea0003800000 */
.L_x_28:
[----:B-----5:R-:W-:Y:S01]  /*2140*/  IMAD R19, R6, R13, RZ ;  /* 0x0000000d06137224 */ /* 0x020fe200078e02ff */
[----:B------:R-:W-:Y:S01]  /*2150*/  LEA.HI.X R59, R72, R57, R73, 0x2, P4 ;  /* 0x00000039483b7211 */ /* 0x000fe200020f1449 */
[----:B------:R-:W-:Y:S01]  /*2160*/  BSSY B1, `(.L_x_30) ;  /* 0x0000008000017945 */ /* 0x000fe20003800000 */
[----:B------:R-:W-:Y:S01]  /*2170*/  ISETP.GT.AND P1, PT, R66, 0x8, P1 ;  /* 0x000000084200780c */ /* 0x000fe20000f24270 */
[----:B------:R-:W-:Y:S01]  /*2180*/  IMAD R25, R25, R12, R19 ;  /* 0x0000000c19197224 */ /* 0x000fe200078e0213 */
[----:B------:R-:W-:-:S04]  /*2190*/  IADD3 R18, P5, P6, R10, R68, R60 ;  /* 0x000000440a127210 */ /* 0x000fc80007ebe03c */
[----:B------:R2:W-:Y:S01]  /*21a0*/  @P2 STG.E desc[UR18][R58.64], R25 ;  /* 0x000000193a002986 */ /* 0x0005e2000c101912 */
[----:B------:R-:W-:-:S06]  /*21b0*/  IADD3.X R19, R11, R71, R61, P5, P6 ;  /* 0x000000470b137210 */ /* 0x000fcc0002fec43d */
[----:B------:R-:W-:Y:S05]  /*21c0*/  @!P1 BRA `(.L_x_31) ;  /* 0x0000000000049947 */ /* 0x000fea0003800000 */
[----:B------:R3:W5:Y:S02]  /*21d0*/  LDG.E.LTC128B R6, desc[UR18][R62.64+0x20] ;  /* 0x000020123e067981 */ /* 0x000764000c1e1920 */
.L_x_31:
[----:B------:R-:W-:Y:S05]  /*21e0*/  BSYNC B1 ;  /* 0x0000000000017941 */ /* 0x000fea0003800000 */
.L_x_30:
[----:B------:R-:W-:Y:S01]  /*21f0*/  IMAD.WIDE.U32 R18, R5, UR8, R18 ;  /* 0x0000000805127c25 */ /* 0x000fe2000f8e0012 */
[----:B------:R-:W-:Y:S01]  /*2200*/  ISETP.GT.AND P0, PT, R66, 0x8, P0 ;  /* 0x000000084200780c */ /* 0x000fe20000704270 */
[----:B------:R-:W-:Y:S01]  /*2210*/  USHF.L.U64.HI UR11, UR16, 0x5, UR17 ;  /* 0x00000005100b7899 */ /* 0x000fe20008010211 */
[----:B------:R-:W-:Y:S01]  /*2220*/  ISETP.GT.AND P2, PT, R4, 0x8, PT ;  /* 0x000000080400780c */ /* 0x000fe20003f44270 */
[----:B--2--5:R-:W-:Y:S01]  /*2230*/  IMAD R25, R6, R13, RZ ;  /* 0x0000000d06197224 */ /* 0x024fe200078e02ff */
[----:B------:R-:W-:Y:S01]  /*2240*/  LEA R24, P5, R18, UR24, 0x2 ;  /* 0x0000001812187c11 */ /* 0x000fe2000f8a10ff */
[----:B------:R-:W-:Y:S01]  /*2250*/  IMAD.IADD R5, R67, 0x1, R19 ;  /* 0x0000000143057824 */ /* 0x000fe200078e0213 */
[----:B------:R-:W-:Y:S01]  /*2260*/  USHF.L.U32 UR10, UR16, 0x5, URZ ;  /* 0x00000005100a7899 */ /* 0x000fe2000800063f */
[----:B------:R-:W-:Y:S01]  /*2270*/  IMAD R61, R26, R12, R25 ;  /* 0x0000000c1a3d7224 */ /* 0x000fe200078e0219 */
[----:B------:R-:W-:Y:S01]  /*2280*/  BSSY B1, `(.L_x_32) ;  /* 0x0000008000017945 */ /* 0x000fe20003800000 */
[----:B------:R-:W-:Y:S01]  /*2290*/  @P1 IMAD.MOV.U32 R19, RZ, RZ, R57 ;  /* 0x000000ffff131224 */ /* 0x000fe200078e0039 */
[----:B------:R-:W-:Y:S01]  /*22a0*/  LEA.HI.X R25, R18, UR25, R5, 0x2, P5 ;  /* 0x0000001912197c11 */ /* 0x000fe2000a8f1405 */
[----:B------:R-:W-:Y:S01]  /*22b0*/  @P1 IMAD.MOV.U32 R18, RZ, RZ, R56 ;  /* 0x000000ffff121224 */ /* 0x000fe200078e0038 */
[----:B------:R-:W-:-:S04]  /*22c0*/  ISETP.GT.AND P4, PT, R66, RZ, P2 ;  /* 0x000000ff4200720c */ /* 0x000fc80001784270 */
[----:B------:R2:W-:Y:S01]  /*22d0*/  @P1 STG.E desc[UR18][R18.64+0x20], R61 ;  /* 0x0000203d12001986 */ /* 0x0005e2000c101912 */
[----:B------:R-:W-:Y:S08]  /*22e0*/  @!P0 BRA `(.L_x_33) ;  /* 0x0000000000048947 */ /* 0x000ff00003800000 */
[----:B------:R4:W5:Y:S02]  /*22f0*/  LDG.E.LTC128B R6, desc[UR18][R24.64+0x20] ;  /* 0x0000201218067981 */ /* 0x000964000c1e1920 */
.L_x_33:
[----:B------:R-:W-:Y:S05]  /*2300*/  BSYNC B1 ;  /* 0x0000000000017941 */ /* 0x000fea0003800000 */
.L_x_32:
[----:B-----5:R-:W-:Y:S01]  /*2310*/  IMAD R5, R6, R13, RZ ;  /* 0x0000000d06057224 */ /* 0x020fe200078e02ff */
[----:B----4-:R-:W-:Y:S01]  /*2320*/  IADD3 R24, P1, R22, UR10, RZ ;  /* 0x0000000a16187c10 */ /* 0x010fe2000ff3e0ff */
[----:B--2---:R-:W-:Y:S02]  /*2330*/  IMAD.MOV.U32 R18, RZ, RZ, R6 ;  /* 0x000000ffff127224 */ /* 0x004fe400078e0006 */
[----:B---3--:R-:W-:Y:S01]  /*2340*/  IMAD R63, R27, R12, R5 ;  /* 0x0000000c1b3f7224 */ /* 0x008fe200078e0205 */
[----:B------:R-:W-:-:S04]  /*2350*/  IADD3.X R25, R23, UR11, RZ, P1, !PT ;  /* 0x0000000b17197c10 */ /* 0x000fc80008ffe4ff */
[----:B------:R2:W-:Y:S04]  /*2360*/  @P0 STG.E desc[UR18][R58.64+0x20], R63 ;  /* 0x0000203f3a000986 */ /* 0x0005e8000c101912 */
[----:B------:R-:W3:Y:S01]  /*2370*/  @P4 LDG.E.LTC128B R18, desc[UR18][R24.64] ;  /* 0x0000001218124981 */ /* 0x000ee2000c1e1920 */
[C---:B------:R-:W-:Y:S01]  /*2380*/  IMAD.SHL.U32 R19, R72.reuse, 0x20, RZ ;  /* 0x0000002048137824 */ /* 0x040fe200078e00ff */
[----:B------:R-:W-:Y:S01]  /*2390*/  SHF.L.U64.HI R6, R72, 0x5, R73 ;  /* 0x0000000548067819 */ /* 0x000fe20000010249 */
[----:B------:R-:W-:Y:S01]  /*23a0*/  BSSY B1, `(.L_x_34) ;  /* 0x000000c000017945 */ /* 0x000fe20003800000 */
[----:B------:R-:W-:Y:S02]  /*23b0*/  ISETP.GT.AND P0, PT, R4, 0x9, PT ;  /* 0x000000090400780c */ /* 0x000fe40003f04270 */
[----:B------:R-:W-:-:S02]  /*23c0*/  IADD3 R26, P5, R19, R56, RZ ;  /* 0x00000038131a7210 */ /* 0x000fc40007fbe0ff */
[----:B------:R-:W-:-:S03]  /*23d0*/  ISETP.GT.AND P1, PT, R66, RZ, P0 ;  /* 0x000000ff4200720c */ /* 0x000fc60000724270 */
[----:B------:R-:W-:Y:S01]  /*23e0*/  IMAD.X R27, R6, 0x1, R57, P5 ;  /* 0x00000001061b7824 */ /* 0x000fe200028e0639 */
[----:B------:R-:W-:-:S04]  /*23f0*/  IADD3 R60, P5, R20, UR10, RZ ;  /* 0x0000000a143c7c10 */ /* 0x000fc8000ffbe0ff */
[----:B------:R-:W-:Y:S01]  /*2400*/  IADD3.X R61, R21, UR11, RZ, P5, !PT ;  /* 0x0000000b153d7c10 */ /* 0x000fe2000affe4ff */
[----:B---3--:R-:W-:-:S04]  /*2410*/  IMAD R5, R18, R13, RZ ;  /* 0x0000000d12057224 */ /* 0x008fc800078e02ff */
[----:B------:R-:W-:-:S05]  /*2420*/  IMAD R5, R28, R12, R5 ;  /* 0x0000000c1c057224 */ /* 0x000fca00078e0205 */
[----:B------:R2:W-:Y:S01]  /*2430*/  @P4 STG.E desc[UR18][R26.64], R5 ;  /* 0x000000051a004986 */ /* 0x0005e2000c101912 */
[----:B------:R-:W-:Y:S05]  /*2440*/  @!P1 BRA `(.L_x_35) ;  /* 0x0000000000049947 */ /* 0x000fea0003800000 */
[----:B------:R3:W5:Y:S02]  /*2450*/  LDG.E.LTC128B R18, desc[UR18][R60.64] ;  /* 0x000000123c127981 */ /* 0x000764000c1e1920 */
.L_x_35:
[----:B------:R-:W-:Y:S05]  /*2460*/  BSYNC B1 ;  /* 0x0000000000017941 */ /* 0x000fea0003800000 */
.L_x_34:
[----:B------:R-:W-:Y:S01]  /*2470*/  UIADD3 UR8, UP0, UR10, 0x20, URZ ;  /* 0x000000200a087890 */ /* 0x000fe2000ff1e03f */
[----:B------:R-:W-:Y:S01]  /*2480*/  ISETP.GT.AND P2, PT, R66, 0x8, P2 ;  /* 0x000000084200780c */ /* 0x000fe20001744270 */
[----:B--2--5:R-:W-:Y:S01]  /*2490*/  IMAD R5, R18, R13, RZ ;  /* 0x0000000d12057224 */ /* 0x024fe200078e02ff */
[----:B------:R-:W-:Y:S01]  /*24a0*/  IADD3 R62, P4, R19, R58, RZ ;  /* 0x0000003a133e7210 */ /* 0x000fe20007f9e0ff */
[----:B------:R-:W-:Y:S01]  /*24b0*/  UIADD3.X UR9, URZ, UR11, URZ, UP0, !UPT ;  /* 0x0000000b3f097290 */ /* 0x000fe200087fe43f */
[----:B------:R-:W-:Y:S01]  /*24c0*/  IMAD.MOV.U32 R68, RZ, RZ, R18 ;  /* 0x000000ffff447224 */ /* 0x000fe200078e0012 */
[----:B------:R-:W-:Y:S01]  /*24d0*/  IADD3 R22, P5, R22, UR8, RZ ;  /* 0x0000000816167c10 */ /* 0x000fe2000ffbe0ff */
[----:B------:R-:W-:Y:S02]  /*24e0*/  IMAD R69, R29, R12, R5 ;  /* 0x0000000c1d457224 */ /* 0x000fe400078e0205 */
[----:B------:R-:W-:Y:S01]  /*24f0*/  IMAD.X R63, R6, 0x1, R59, P4 ;  /* 0x00000001063f7824 */ /* 0x000fe200020e063b */
[----:B------:R-:W-:-:S04]  /*2500*/  IADD3.X R23, R23, UR9, RZ, P5, !PT ;  /* 0x0000000917177c10 */ /* 0x000fc8000affe4ff */
[----:B------:R2:W-:Y:S04]  /*2510*/  @P1 STG.E desc[UR18][R62.64], R69 ;  /* 0x000000453e001986 */ /* 0x0005e8000c101912 */
[----:B------:R-:W4:Y:S01]  /*2520*/  @P2 LDG.E.LTC128B R68, desc[UR18][R22.64] ;  /* 0x0000001216442981 */ /* 0x000f22000c1e1920 */
[----:B------:R-:W-:Y:S01]  /*2530*/  IADD3 R18, P1, R19, 0x20, RZ ;  /* 0x0000002013127810 */ /* 0x000fe20007f3e0ff */
[----:B------:R-:W-:Y:S01]  /*2540*/  BSSY B1, `(.L_x_36) ;  /* 0x000000c000017945 */ /* 0x000fe20003800000 */
[----:B------:R-:W-:Y:S02]  /*2550*/  ISETP.GT.AND P4, PT, R66, 0x8, P0 ;  /* 0x000000084200780c */ /* 0x000fe40000784270 */
[----:B------:R-:W-:Y:S01]  /*2560*/  IADD3 R28, P5, R18, R56, RZ ;  /* 0x00000038121c7210 */ /* 0x000fe20007fbe0ff */
[----:B------:R-:W-:Y:S01]  /*2570*/  IMAD.X R5, RZ, RZ, R6, P1 ;  /* 0x000000ffff057224 */ /* 0x000fe200008e0606 */
[----:B-1----:R-:W-:-:S03]  /*2580*/  IADD3 R20, P0, R20, UR8, RZ ;  /* 0x0000000814147c10 */ /* 0x002fc6000ff1e0ff */
[----:B------:R-:W-:Y:S01]  /*2590*/  IMAD.X R29, R5, 0x1, R57, P5 ;  /* 0x00000001051d7824 */ /* 0x000fe200028e0639 */
[----:B------:R-:W-:Y:S01]  /*25a0*/  IADD3.X R21, R21, UR9, RZ, P0, !PT ;  /* 0x0000000915157c10 */ /* 0x000fe200087fe4ff */
[----:B----4-:R-:W-:-:S04]  /*25b0*/  IMAD R67, R68, R13, RZ ;  /* 0x0000000d44437224 */ /* 0x010fc800078e02ff */
[----:B------:R-:W-:-:S05]  /*25c0*/  IMAD R67, R30, R12, R67 ;  /* 0x0000000c1e437224 */ /* 0x000fca00078e0243 */
[----:B------:R2:W-:Y:S01]  /*25d0*/  @P2 STG.E desc[UR18][R28.64], R67 ;  /* 0x000000431c002986 */ /* 0x0005e2000c101912 */
[----:B------:R-:W-:Y:S05]  /*25e0*/  @!P4 BRA `(.L_x_37) ;  /* 0x000000000004c947 */ /* 0x000fea0003800000 */
[----:B------:R1:W5:Y:S02]  /*25f0*/  LDG.E.LTC128B R68, desc[UR18][R20.64] ;  /* 0x0000001214447981 */ /* 0x000364000c1e1920 */
.L_x_37:
[----:B------:R-:W-:Y:S05]  /*2600*/  BSYNC B1 ;  /* 0x0000000000017941 */ /* 0x000fea0003800000 */
.L_x_36:
[----:B-1---5:R-:W-:Y:S01]  /*2610*/  IMAD R21, R68, R13, RZ ;  /* 0x0000000d44157224 */ /* 0x022fe200078e02ff */
[----:B------:R-:W-:Y:S01]  /*2620*/  IADD3 R20, P2, R18, R58, RZ ;  /* 0x0000003a12147210 */ /* 0x000fe20007f5e0ff */
[----:B------:R-:W-:Y:S01]  /*2630*/  BSSY B1, `(.L_x_38) ;  /* 0x000000c000017945 */ /* 0x000fe20003800000 */
[C---:B------:R-:W-:Y:S01]  /*2640*/  ISETP.GT.AND P1, PT, R4.reuse, 0x10, PT ;  /* 0x000000100400780c */ /* 0x040fe20003f24270 */
[----:B------:R-:W-:Y:S01]  /*2650*/  IMAD R31, R31, R12, R21 ;  /* 0x0000000c1f1f7224 */ /* 0x000fe200078e0215 */
[----:B------:R-:W-:Y:S01]  /*2660*/  ISETP.GT.AND P0, PT, R4, 0x11, PT ;  /* 0x000000110400780c */ /* 0x000fe20003f04270 */
[----:B------:R-:W-:Y:S01]  /*2670*/  IMAD.X R21, R5, 0x1, R59, P2 ;  /* 0x0000000105157824 */ /* 0x000fe200010e063b */
[----:B------:R-:W-:Y:S02]  /*2680*/  ISETP.GT.AND P5, PT, R66, RZ, P1 ;  /* 0x000000ff4200720c */ /* 0x000fe40000fa4270 */
[----:B------:R-:W-:Y:S02]  /*2690*/  IADD3 R22, P2, R24, UR10, RZ ;  /* 0x0000000a18167c10 */ /* 0x000fe4000ff5e0ff */
[----:B------:R1:W-:Y:S01]  /*26a0*/  @P4 STG.E desc[UR18][R20.64], R31 ;  /* 0x0000001f14004986 */ /* 0x0003e2000c101912 */
[----:B--2---:R-:W-:-:S02]  /*26b0*/  IADD3 R28, P6, R26, R19, RZ ;  /* 0x000000131a1c7210 */ /* 0x004fc40007fde0ff */
[----:B------:R-:W-:-:S06]  /*26c0*/  IADD3.X R23, R25, UR11, RZ, P2, !PT ;  /* 0x0000000b19177c10 */ /* 0x000fcc00097fe4ff */
[----:B------:R-:W-:Y:S05]  /*26d0*/  @!P5 BRA `(.L_x_39) ;  /* 0x000000000004d947 */ /* 0x000fea0003800000 */
[----:B------:R2:W5:Y:S02]  /*26e0*/  LDG.E.LTC128B R68, desc[UR18][R22.64] ;  /* 0x0000001216447981 */ /* 0x000564000c1e1920 */
.L_x_39:
[----:B------:R-:W-:Y:S05]  /*26f0*/  BSYNC B1 ;  /* 0x0000000000017941 */ /* 0x000fea0003800000 */
.L_x_38:
[----:B-1---5:R-:W-:Y:S01]  /*2700*/  IMAD R21, R68, R13, RZ ;  /* 0x0000000d44157224 */ /* 0x022fe200078e02ff */
[----:B------:R-:W-:Y:S01]  /*2710*/  ISETP.GT.AND P2, PT, R66, RZ, P0 ;  /* 0x000000ff4200720c */ /* 0x000fe20000744270 */
[----:B------:R-:W-:Y:S01]  /*2720*/  IMAD.X R29, R27, 0x1, R6, P6 ;  /* 0x000000011b1d7824 */ /* 0x000fe200030e0606 */
[----:B------:R-:W-:Y:S01]  /*2730*/  IADD3 R20, P6, R60, UR10, RZ ;  /* 0x0000000a3c147c10 */ /* 0x000fe2000ffde0ff */
[----:B------:R-:W-:Y:S01]  /*2740*/  IMAD R31, R32, R12, R21 ;  /* 0x0000000c201f7224 */ /* 0x000fe200078e0215 */
[----:B------:R-:W-:Y:S01]  /*2750*/  BSSY B1, `(.L_x_40) ;  /* 0x0000006000017945 */ /* 0x000fe20003800000 */
[----:B------:R-:W-:Y:S02]  /*2760*/  IADD3 R30, P4, R62, R19, RZ ;  /* 0x000000133e1e7210 */ /* 0x000fe40007f9e0ff */
[----:B------:R-:W-:Y:S01]  /*2770*/  IADD3.X R21, R61, UR11, RZ, P6, !PT ;  /* 0x0000000b3d157c10 */ /* 0x000fe2000b7fe4ff */
[----:B------:R1:W-:Y:S05]  /*2780*/  @P5 STG.E desc[UR18][R28.64], R31 ;  /* 0x0000001f1c005986 */ /* 0x0003ea000c101912 */
[----:B------:R-:W-:Y:S05]  /*2790*/  @!P2 BRA `(.L_x_41) ;  /* 0x000000000004a947 */ /* 0x000fea0003800000 */
[----:B------:R4:W5:Y:S02]  /*27a0*/  LDG.E.LTC128B R68, desc[UR18][R20.64] ;  /* 0x0000001214447981 */ /* 0x000964000c1e1920 */
.L_x_41:
[----:B------:R-:W-:Y:S05]  /*27b0*/  BSYNC B1 ;  /* 0x0000000000017941 */ /* 0x000fea0003800000 */
.L_x_40:
[----:B-----5:R-:W-:Y:S01]  /*27c0*/  IMAD R32, R68, R13, RZ ;  /* 0x0000000d44207224 */ /* 0x020fe200078e02ff */
[----:B------:R-:W-:Y:S01]  /*27d0*/  ISETP.GT.AND P1, PT, R66, 0x8, P1 ;  /* 0x000000084200780c */ /* 0x000fe20000f24270 */
[----:B-1----:R-:W-:Y:S01]  /*27e0*/  IMAD.X R31, R63, 0x1, R6, P4 ;  /* 0x000000013f1f7824 */ /* 0x002fe200020e0606 */
        /* <DEDUP_REMOVED lines=8> */
.L_x_43:
[----:B------:R-:W-:Y:S05]  /*2870*/  BSYNC B1 ;  /* 0x0000000000017941 */ /* 0x000fea0003800000 */
.L_x_42:
[----:B0----5:R-:W-:Y:S01]  /*2880*/  IMAD R25, R68, R13, RZ ;  /* 0x0000000d44197224 */ /* 0x021fe200078e02ff */
[----:B------:R-:W-:Y:S01]  /*2890*/  ISETP.GT.AND P2, PT, R66, 0x8, P0 ;  /* 0x000000084200780c */ /* 0x000fe20000744270 */
[----:B-1----:R-:W-:Y:S01]  /*28a0*/  IMAD.X R33, R5, 0x1, R27, P5 ;  /* 0x0000000105217824 */ /* 0x002fe200028e061b */
[----:B------:R-:W-:Y:S01]  /*28b0*/  IADD3 R24, P0, R60, UR8, RZ ;  /* 0x000000083c187c10 */ /* 0x000fe2000ff1e0ff */
[----:B------:R-:W-:Y:S01]  /*28c0*/  IMAD R27, R34, R12, R25 ;  /* 0x0000000c221b7224 */ /* 0x000fe200078e0219 */
[----:B------:R-:W-:Y:S02]  /*28d0*/  BSSY B1, `(.L_x_44) ;  /* 0x0000005000017945 */ /* 0x000fe40003800000 */
[----:B------:R-:W-:Y:S02]  /*28e0*/  IADD3.X R25, R61, UR9, RZ, P0, !PT ;  /* 0x000000093d197c10 */ /* 0x000fe400087fe4ff */
[----:B------:R0:W-:Y:S05]  /*28f0*/  @P1 STG.E desc[UR18][R32.64], R27 ;  /* 0x0000001b20001986 */ /* 0x0001ea000c101912 */
[----:B------:R-:W-:Y:S05]  /*2900*/  @!P2 BRA `(.L_x_45) ;  /* 0x000000000004a947 */ /* 0x000fea0003800000 */
[----:B------:R1:W5:Y:S02]  /*2910*/  LDG.E.LTC128B R68, desc[UR18][R24.64] ;  /* 0x0000001218447981 */ /* 0x000364000c1e1920 */
.L_x_45:
[----:B------:R-:W-:Y:S05]  /*2920*/  BSYNC B1 ;  /* 0x0000000000017941 */ /* 0x000fea0003800000 */
.L_x_44:
[----:B-1---5:R-:W-:Y:S01]  /*2930*/  IMAD R25, R68, R13, RZ ;  /* 0x0000000d44197224 */ /* 0x022fe200078e02ff */
[----:B------:R-:W-:Y:S01]  /*2940*/  IADD3 R24, P5, R18, R62, RZ ;  /* 0x0000003e12187210 */ /* 0x000fe20007fbe0ff */
[----:B------:R-:W-:Y:S01]  /*2950*/  BSSY B1, `(.L_x_46) ;  /* 0x000000c000017945 */ /* 0x000fe20003800000 */
[----:B------:R-:W-:Y:S01]  /*2960*/  ISETP.GT.AND P1, PT, R4, 0x18, PT ;  /* 0x000000180400780c */ /* 0x000fe20003f24270 */
[----:B------:R-:W-:Y:S01]  /*2970*/  IMAD R35, R35, R12, R25 ;  /* 0x0000000c23237224 */ /* 0x000fe200078e0219 */
[----:B------:R-:W-:Y:S01]  /*2980*/  IADD3 R26, P6, R22, UR10, RZ ;  /* 0x0000000a161a7c10 */ /* 0x000fe2000ffde0ff */
[----:B------:R-:W-:Y:S01]  /*2990*/  IMAD.X R25, R5, 0x1, R63, P5 ;  /* 0x0000000105197824 */ /* 0x000fe200028e063f */
[----:B------:R-:W-:Y:S02]  /*29a0*/  ISETP.GT.AND P4, PT, R66, RZ, P1 ;  /* 0x000000ff4200720c */ /* 0x000fe40000f84270 */
[----:B------:R-:W-:Y:S02]  /*29b0*/  ISETP.GT.AND P0, PT, R4, 0x19, PT ;  /* 0x000000190400780c */ /* 0x000fe40003f04270 */
[----:B------:R1:W-:Y:S01]  /*29c0*/  @P2 STG.E desc[UR18][R24.64], R35 ;  /* 0x0000002318002986 */ /* 0x0003e2000c101912 */
[----:B0-----:R-:W-:-:S02]  /*29d0*/  IADD3 R32, P5, R28, R19, RZ ;  /* 0x000000131c207210 */ /* 0x001fc40007fbe0ff */
[----:B------:R-:W-:-:S06]  /*29e0*/  IADD3.X R27, R23, UR11, RZ, P6, !PT ;  /* 0x0000000b171b7c10 */ /* 0x000fcc000b7fe4ff */
[----:B------:R-:W-:Y:S05]  /*29f0*/  @!P4 BRA `(.L_x_47) ;  /* 0x000000000004c947 */ /* 0x000fea0003800000 */
[----:B------:R0:W5:Y:S02]  /*2a00*/  LDG.E.LTC128B R68, desc[UR18][R26.64] ;  /* 0x000000121a447981 */ /* 0x000164000c1e1920 */
.L_x_47:
[----:B------:R-:W-:Y:S05]  /*2a10*/  BSYNC B1 ;  /* 0x0000000000017941 */ /* 0x000fea0003800000 */
.L_x_46:
        /* <DEDUP_REMOVED lines=11> */
.L_x_49:
[----:B------:R-:W-:Y:S05]  /*2ad0*/  BSYNC B1 ;  /* 0x0000000000017941 */ /* 0x000fea0003800000 */
.L_x_48:
[----:B-----5:R-:W-:Y:S01]  /*2ae0*/  IMAD R36, R68, R13, RZ ;  /* 0x0000000d44247224 */ /* 0x020fe200078e02ff */
[----:B------:R-:W-:Y:S01]  /*2af0*/  ISETP.GT.AND P1, PT, R66, 0x8, P1 ;  /* 0x000000084200780c */ /* 0x000fe20000f24270 */
[----:B-1----:R-:W-:Y:S01]  /*2b00*/  IMAD.X R35, R31, 0x1, R6, P5 ;  /* 0x000000011f237824 */ /* 0x002fe200028e0606 */
[----:B--2---:R-:W-:Y:S01]  /*2b10*/  IADD3 R22, P4, R22, UR8, RZ ;  /* 0x0000000816167c10 */ /* 0x004fe2000ff9e0ff */
[----:B------:R-:W-:Y:S01]  /*2b20*/  IMAD R37, R37, R12, R36 ;  /* 0x0000000c25257224 */ /* 0x000fe200078e0224 */
[----:B------:R-:W-:Y:S01]  /*2b30*/  BSSY B1, `(.L_x_50) ;  /* 0x0000006000017945 */ /* 0x000fe20003800000 */
[----:B------:R-:W-:Y:S02]  /*2b40*/  IADD3 R36, P5, R28, R18, RZ ;  /* 0x000000121c247210 */ /* 0x000fe40007fbe0ff */
[----:B------:R-:W-:Y:S01]  /*2b50*/  IADD3.X R23, R23, UR9, RZ, P4, !PT ;  /* 0x0000000917177c10 */ /* 0x000fe2000a7fe4ff */
[----:B------:R1:W-:Y:S05]  /*2b60*/  @P2 STG.E desc[UR18][R34.64], R37 ;  /* 0x0000002522002986 */ /* 0x0003ea000c101912 */
[----:B------:R-:W-:Y:S05]  /*2b70*/  @!P1 BRA `(.L_x_51) ;  /* 0x0000000000049947 */ /* 0x000fea0003800000 */
[----:B------:R2:W5:Y:S02]  /*2b80*/  LDG.E.LTC128B R68, desc[UR18][R22.64] ;  /* 0x0000001216447981 */ /* 0x000564000c1e1920 */
.L_x_51:
[----:B------:R-:W-:Y:S05]  /*2b90*/  BSYNC B1 ;  /* 0x0000000000017941 */ /* 0x000fea0003800000 */
.L_x_50:
[----:B--2--5:R-:W-:Y:S01]  /*2ba0*/  IMAD R23, R68, R13, RZ ;  /* 0x0000000d44177224 */ /* 0x024fe200078e02ff */
[----:B------:R-:W-:Y:S01]  /*2bb0*/  ISETP.GT.AND P2, PT, R66, 0x8, P0 ;  /* 0x000000084200780c */ /* 0x000fe20000744270 */
[----:B-1----:R-:W-:Y:S01]  /*2bc0*/  IMAD.X R37, R29, 0x1, R5, P5 ;  /* 0x000000011d257824 */ /* 0x002fe200028e0605 */
[----:B----4-:R-:W-:Y:S01]  /*2bd0*/  IADD3 R20, P0, R20, UR8, RZ ;  /* 0x0000000814147c10 */ /* 0x010fe2000ff1e0ff */
[----:B------:R-:W-:Y:S01]  /*2be0*/  IMAD R23, R38, R12, R23 ;  /* 0x0000000c26177224 */ /* 0x000fe200078e0217 */
[----:B------:R-:W-:Y:S02]  /*2bf0*/  BSSY B1, `(.L_x_52) ;  /* 0x0000005000017945 */ /* 0x000fe40003800000 */
[----:B------:R-:W-:Y:S02]  /*2c00*/  IADD3.X R21, R21, UR9, RZ, P0, !PT ;  /* 0x0000000915157c10 */ /* 0x000fe400087fe4ff */
[----:B------:R1:W-:Y:S05]  /*2c10*/  @P1 STG.E desc[UR18][R36.64], R23 ;  /* 0x0000001724001986 */ /* 0x0003ea000c101912 */
[----:B------:R-:W-:Y:S05]  /*2c20*/  @!P2 BRA `(.L_x_53) ;  /* 0x000000000004a947 */ /* 0x000fea0003800000 */
[----:B------:R2:W5:Y:S02]  /*2c30*/  LDG.E.LTC128B R68, desc[UR18][R20.64] ;  /* 0x0000001214447981 */ /* 0x000564000c1e1920 */
.L_x_53:
[----:B------:R-:W-:Y:S05]  /*2c40*/  BSYNC B1 ;  /* 0x0000000000017941 */ /* 0x000fea0003800000 */
.L_x_52:
[----:B--2--5:R-:W-:Y:S01]  /*2c50*/  IMAD R21, R68, R13, RZ ;  /* 0x0000000d44157224 */ /* 0x024fe200078e02ff */
        /* <DEDUP_REMOVED lines=9> */
[----:B------:R-:W-:-:S02]  /*2cf0*/  IADD3 R28, P5, R32, R19, RZ ;  /* 0x00000013201c7210 */ /* 0x000fc40007fbe0ff */
[----:B-1----:R-:W-:-:S06]  /*2d00*/  IADD3.X R23, R27, UR11, RZ, P6, !PT ;  /* 0x0000000b1b177c10 */ /* 0x002fcc000b7fe4ff */
[----:B------:R-:W-:Y:S05]  /*2d10*/  @!P4 BRA `(.L_x_55) ;  /* 0x000000000004c947 */ /* 0x000fea0003800000 */
[----:B------:R1:W5:Y:S02]  /*2d20*/  LDG.E.LTC128B R68, desc[UR18][R22.64] ;  /* 0x0000001216447981 */ /* 0x000364000c1e1920 */
.L_x_55:
[----:B------:R-:W-:Y:S05]  /*2d30*/  BSYNC B1 ;  /* 0x0000000000017941 */ /* 0x000fea0003800000 */
.L_x_54:
[----:B--2--5:R-:W-:Y:S01]  /*2d40*/  IMAD R21, R68, R13, RZ ;  /* 0x0000000d44157224 */ /* 0x024fe200078e02ff */
        /* <DEDUP_REMOVED lines=10> */
.L_x_57:
[----:B------:R-:W-:Y:S05]  /*2df0*/  BSYNC B1 ;  /* 0x0000000000017941 */ /* 0x000fea0003800000 */
.L_x_56:
[----:B-----5:R-:W-:Y:S01]  /*2e00*/  IMAD R36, R68, R13, RZ ;  /* 0x0000000d44247224 */ /* 0x020fe200078e02ff */
[----:B------:R-:W-:Y:S01]  /*2e10*/  ISETP.GT.AND P1, PT, R66, 0x8, P1 ;  /* 0x000000084200780c */ /* 0x000fe20000f24270 */
[----:B--2---:R-:W-:Y:S01]  /*2e20*/  IMAD.X R31, R35, 0x1, R6, P5 ;  /* 0x00000001231f7824 */ /* 0x004fe200028e0606 */
[----:B0-----:R-:W-:Y:S01]  /*2e30*/  IADD3 R26, P4, R26, UR8, RZ ;  /* 0x000000081a1a7c10 */ /* 0x001fe2000ff9e0ff */
[----:B------:R-:W-:Y:S01]  /*2e40*/  IMAD R41, R41, R12, R36 ;  /* 0x0000000c29297224 */ /* 0x000fe200078e0224 */
[----:B------:R-:W-:Y:S01]  /*2e50*/  BSSY B1, `(.L_x_58) ;  /* 0x0000006000017945 */ /* 0x000fe20003800000 */
[----:B------:R-:W-:Y:S02]  /*2e60*/  IADD3 R36, P5, R32, R18, RZ ;  /* 0x0000001220247210 */ /* 0x000fe40007fbe0ff */
[----:B------:R-:W-:Y:S01]  /*2e70*/  IADD3.X R27, R27, UR9, RZ, P4, !PT ;  /* 0x000000091b1b7c10 */ /* 0x000fe2000a7fe4ff */
[----:B------:R0:W-:Y:S05]  /*2e80*/  @P2 STG.E desc[UR18][R30.64], R41 ;  /* 0x000000291e002986 */ /* 0x0001ea000c101912 */
[----:B------:R-:W-:Y:S05]  /*2e90*/  @!P1 BRA `(.L_x_59) ;  /* 0x0000000000049947 */ /* 0x000fea0003800000 */
[----:B------:R2:W5:Y:S02]  /*2ea0*/  LDG.E.LTC128B R68, desc[UR18][R26.64] ;  /* 0x000000121a447981 */ /* 0x000564000c1e1920 */
.L_x_59:
[----:B------:R-:W-:Y:S05]  /*2eb0*/  BSYNC B1 ;  /* 0x0000000000017941 */ /* 0x000fea0003800000 */
.L_x_58:
[----:B--2--5:R-:W-:Y:S01]  /*2ec0*/  IMAD R27, R68, R13, RZ ;  /* 0x0000000d441b7224 */ /* 0x024fe200078e02ff */
[----:B------:R-:W-:Y:S01]  /*2ed0*/  ISETP.GT.AND P2, PT, R66, 0x8, P0 ;  /* 0x000000084200780c */ /* 0x000fe20000744270 */
[----:B------:R-:W-:Y:S01]  /*2ee0*/  IMAD.X R37, R33, 0x1, R5, P5 ;  /* 0x0000000121257824 */ /* 0x000fe200028e0605 */
[----:B------:R-:W-:Y:S01]  /*2ef0*/  IADD3 R24, P0, R24, UR8, RZ ;  /* 0x0000000818187c10 */ /* 0x000fe2000ff1e0ff */
[----:B------:R-:W-:Y:S01]  /*2f00*/  IMAD R27, R42, R12, R27 ;  /* 0x0000000c2a1b7224 */ /* 0x000fe200078e021b */
[----:B------:R-:W-:Y:S02]  /*2f10*/  BSSY B1, `(.L_x_60) ;  /* 0x0000005000017945 */ /* 0x000fe40003800000 */
[----:B------:R-:W-:Y:S02]  /*2f20*/  IADD3.X R25, R25, UR9, RZ, P0, !PT ;  /* 0x0000000919197c10 */ /* 0x000fe400087fe4ff */
[----:B------:R2:W-:Y:S05]  /*2f30*/  @P1 STG.E desc[UR18][R36.64], R27 ;  /* 0x0000001b24001986 */ /* 0x0005ea000c101912 */
[----:B------:R-:W-:Y:S05]  /*2f40*/  @!P2 BRA `(.L_x_61) ;  /* 0x000000000004a947 */ /* 0x000fea0003800000 */
[----:B------:R0:W5:Y:S02]  /*2f50*/  LDG.E.LTC128B R68, desc[UR18][R24.64] ;  /* 0x0000001218447981 */ /* 0x000164000c1e1920 */
.L_x_61:
[----:B------:R-:W-:Y:S05]  /*2f60*/  BSYNC B1 ;  /* 0x0000000000017941 */ /* 0x000fea0003800000 */
.L_x_60:
[----:B0----5:R-:W-:Y:S01]  /*2f70*/  IMAD R25, R68, R13, RZ ;  /* 0x0000000d44197224 */ /* 0x021fe200078e02ff */
        /* <DEDUP_REMOVED lines=10> */
[----:B--2---:R-:W-:-:S06]  /*3020*/  IADD3.X R27, R23, UR11, RZ, P6, !PT ;  /* 0x0000000b171b7c10 */ /* 0x004fcc000b7fe4ff */
[----:B------:R-:W-:Y:S05]  /*3030*/  @!P4 BRA `(.L_x_63) ;  /* 0x000000000004c947 */ /* 0x000fea0003800000 */
[----:B------:R2:W5:Y:S02]  /*3040*/  LDG.E.LTC128B R68, desc[UR18][R26.64] ;  /* 0x000000121a447981 */ /* 0x000564000c1e1920 */
.L_x_63:
[----:B------:R-:W-:Y:S05]  /*3050*/  BSYNC B1 ;  /* 0x0000000000017941 */ /* 0x000fea0003800000 */
.L_x_62:
[----:B0----5:R-:W-:Y:S01]  /*3060*/  IMAD R25, R68, R13, RZ ;  /* 0x0000000d44197224 */ /* 0x021fe200078e02ff */
        /* <DEDUP_REMOVED lines=10> */
.L_x_65:
[----:B------:R-:W-:Y:S05]  /*3110*/  BSYNC B1 ;  /* 0x0000000000017941 */ /* 0x000fea0003800000 */
.L_x_64:
[----:B-----5:R-:W-:Y:S01]  /*3120*/  IMAD R36, R68, R13, RZ ;  /* 0x0000000d44247224 */ /* 0x020fe200078e02ff */
[----:B------:R-:W-:Y:S01]  /*3130*/  ISETP.GT.AND P1, PT, R66, 0x8, P1 ;  /* 0x000000084200780c */ /* 0x000fe20000f24270 */
[----:B0-----:R-:W-:Y:S01]  /*3140*/  IMAD.X R35, R31, 0x1, R6, P5 ;  /* 0x000000011f237824 */ /* 0x001fe200028e0606 */
[----:B-1----:R-:W-:Y:S01]  /*3150*/  IADD3 R22, P4, R22, UR8, RZ ;  /* 0x0000000816167c10 */ /* 0x002fe2000ff9e0ff */
[----:B------:R-:W-:Y:S01]  /*3160*/  IMAD R45, R45, R12, R36 ;  /* 0x0000000c2d2d7224 */ /* 0x000fe200078e0224 */
[----:B------:R-:W-:Y:S01]  /*3170*/  BSSY B1, `(.L_x_66) ;  /* 0x0000006000017945 */ /* 0x000fe20003800000 */
[----:B------:R-:W-:Y:S02]  /*3180*/  IADD3 R36, P5, R28, R18, RZ ;  /* 0x000000121c247210 */ /* 0x000fe40007fbe0ff */
[----:B------:R-:W-:Y:S01]  /*3190*/  IADD3.X R23, R23, UR9, RZ, P4, !PT ;  /* 0x0000000917177c10 */ /* 0x000fe2000a7fe4ff */
[----:B------:R0:W-:Y:S05]  /*31a0*/  @P2 STG.E desc[UR18][R34.64], R45 ;  /* 0x0000002d22002986 */ /* 0x0001ea000c101912 */
[----:B------:R-:W-:Y:S05]  /*31b0*/  @!P1 BRA `(.L_x_67) ;  /* 0x0000000000049947 */ /* 0x000fea0003800000 */
[----:B------:R1:W5:Y:S02]  /*31c0*/  LDG.E.LTC128B R68, desc[UR18][R22.64] ;  /* 0x0000001216447981 */ /* 0x000364000c1e1920 */
.L_x_67:
[----:B------:R-:W-:Y:S05]  /*31d0*/  BSYNC B1 ;  /* 0x0000000000017941 */ /* 0x000fea0003800000 */
.L_x_66:
[----:B-1---5:R-:W-:Y:S01]  /*31e0*/  IMAD R23, R68, R13, RZ ;  /* 0x0000000d44177224 */ /* 0x022fe200078e02ff */
[----:B------:R-:W-:Y:S01]  /*31f0*/  ISETP.GT.AND P0, PT, R66, 0x8, P0 ;  /* 0x000000084200780c */ /* 0x000fe20000704270 */
[----:B------:R-:W-:Y:S01]  /*3200*/  IMAD.X R37, R29, 0x1, R5, P5 ;  /* 0x000000011d257824 */ /* 0x000fe200028e0605 */
[----:B----4-:R-:W-:Y:S01]  /*3210*/  IADD3 R20, P2, R20, UR8, RZ ;  /* 0x0000000814147c10 */ /* 0x010fe2000ff5e0ff */
[----:B------:R-:W-:Y:S01]  /*3220*/  IMAD R23, R46, R12, R23 ;  /* 0x0000000c2e177224 */ /* 0x000fe200078e0217 */
[----:B------:R-:W-:Y:S02]  /*3230*/  BSSY B1, `(.L_x_68) ;  /* 0x0000005000017945 */ /* 0x000fe40003800000 */
[----:B------:R-:W-:Y:S02]  /*3240*/  IADD3.X R21, R21, UR9, RZ, P2, !PT ;  /* 0x0000000915157c10 */ /* 0x000fe400097fe4ff */
[----:B------:R1:W-:Y:S05]  /*3250*/  @P1 STG.E desc[UR18][R36.64], R23 ;  /* 0x0000001724001986 */ /* 0x0003ea000c101912 */
[----:B------:R-:W-:Y:S05]  /*3260*/  @!P0 BRA `(.L_x_69) ;  /* 0x0000000000048947 */ /* 0x000fea0003800000 */
[----:B------:R4:W5:Y:S02]  /*3270*/  LDG.E.LTC128B R68, desc[UR18][R20.64] ;  /* 0x0000001214447981 */ /* 0x000964000c1e1920 */
.L_x_69:
[----:B------:R-:W-:Y:S05]  /*3280*/  BSYNC B1 ;  /* 0x0000000000017941 */ /* 0x000fea0003800000 */
.L_x_68:
[----:B----45:R-:W-:Y:S01]  /*3290*/  IMAD R21, R68, R13, RZ ;  /* 0x0000000d44157224 */ /* 0x030fe200078e02ff */
        /* <DEDUP_REMOVED lines=9> */
[----:B------:R-:W-:-:S02]  /*3330*/  IADD3 R28, P6, R32, R19, RZ ;  /* 0x00000013201c7210 */ /* 0x000fc40007fde0ff */
[----:B-1----:R-:W-:-:S06]  /*3340*/  IADD3.X R23, R27, UR11, RZ, P2, !PT ;  /* 0x0000000b1b177c10 */ /* 0x002fcc00097fe4ff */
[----:B------:R-:W-:Y:S05]  /*3350*/  @!P5 BRA `(.L_x_71) ;  /* 0x000000000004d947 */ /* 0x000fea0003800000 */
[----:B------:R1:W5:Y:S02]  /*3360*/  LDG.E.LTC128B R68, desc[UR18][R22.64] ;  /* 0x0000001216447981 */ /* 0x000364000c1e1920 */
.L_x_71:
[----:B------:R-:W-:Y:S05]  /*3370*/  BSYNC B1 ;  /* 0x0000000000017941 */ /* 0x000fea0003800000 */
.L_x_70:
[----:B----45:R-:W-:Y:S01]  /*3380*/  IMAD R21, R68, R13, RZ ;  /* 0x0000000d44157224 */ /* 0x030fe200078e02ff */
[----:B------:R-:W-:Y:S01]  /*3390*/  ISETP.GT.AND P2, PT, R66, RZ, P1 ;  /* 0x000000ff4200720c */ /* 0x000fe20000f44270 */
        /* <DEDUP_REMOVED lines=8> */
.L_x_73:
[----:B------:R-:W-:Y:S05]  /*3420*/  BSYNC B1 ;  /* 0x0000000000017941 */ /* 0x000fea0003800000 */
.L_x_72:
[----:B----45:R-:W-:Y:S01]  /*3430*/  IMAD R21, R68, R13, RZ ;  /* 0x0000000d44157224 */ /* 0x030fe200078e02ff */
[----:B------:R-:W-:Y:S01]  /*3440*/  IADD3 R20, P5, R34, R19, RZ ;  /* 0x0000001322147210 */ /* 0x000fe20007fbe0ff */
[----:B------:R-:W-:Y:S01]  /*3450*/  BSSY B1, `(.L_x_74) ;  /* 0x000000b000017945 */ /* 0x000fe20003800000 */
[----:B------:R-:W-:Y:S01]  /*3460*/  ISETP.GT.AND P4, PT, R66, 0x8, P4 ;  /* 0x000000084200780c */ /* 0x000fe20002784270 */
[----:B------:R-:W-:Y:S01]  /*3470*/  IMAD R49, R49, R12, R21 ;  /* 0x0000000c31317224 */ /* 0x000fe200078e0215 */
[----:B--2---:R-:W-:Y:S01]  /*3480*/  IADD3 R26, P6, R26, UR8, RZ ;  /* 0x000000081a1a7c10 */ /* 0x004fe2000ffde0ff */
[----:B------:R-:W-:Y:S01]  /*3490*/  IMAD.X R21, R35, 0x1, R6, P5 ;  /* 0x0000000123157824 */ /* 0x000fe200028e0606 */
[----:B------:R-:W-:Y:S02]  /*34a0*/  ISETP.GT.AND P0, PT, R4, 0x38, PT ;  /* 0x000000380400780c */ /* 0x000fe40003f04270 */
[----:B------:R-:W-:Y:S02]  /*34b0*/  IADD3 R30, P5, R32, R18, RZ ;  /* 0x00000012201e7210 */ /* 0x000fe40007fbe0ff */
[----:B------:R2:W-:Y:S01]  /*34c0*/  @P2 STG.E desc[UR18][R20.64], R49 ;  /* 0x0000003114002986 */ /* 0x0005e2000c101912 */
[----:B------:R-:W-:-:S04]  /*34d0*/  IADD3.X R27, R27, UR9, RZ, P6, !PT ;  /* 0x000000091b1b7c10 */ /* 0x000fc8000b7fe4ff */
[----:B------:R-:W-:Y:S06]  /*34e0*/  @!P4 BRA `(.L_x_75) ;  /* 0x000000000004c947 */ /* 0x000fec0003800000 */
[----:B------:R4:W5:Y:S02]  /*34f0*/  LDG.E.LTC128B R68, desc[UR18][R26.64] ;  /* 0x000000121a447981 */ /* 0x000964000c1e1920 */
.L_x_75:
[----:B------:R-:W-:Y:S05]  /*3500*/  BSYNC B1 ;  /* 0x0000000000017941 */ /* 0x000fea0003800000 */
.L_x_74:
[----:B----45:R-:W-:Y:S01]  /*3510*/  IMAD R27, R68, R13, RZ ;  /* 0x0000000d441b7224 */ /* 0x030fe200078e02ff */
[----:B------:R-:W-:Y:S01]  /*3520*/  ISETP.GT.AND P1, PT, R66, 0x8, P1 ;  /* 0x000000084200780c */ /* 0x000fe20000f24270 */
[----:B------:R-:W-:Y:S01]  /*3530*/  IMAD.X R31, R33, 0x1, R5, P5 ;  /* 0x00000001211f7824 */ /* 0x000fe200028e0605 */
[----:B------:R-:W-:Y:S01]  /*3540*/  IADD3 R24, P5, R24, UR8, RZ ;  /* 0x0000000818187c10 */ /* 0x000fe2000ffbe0ff */
[----:B------:R-:W-:Y:S01]  /*3550*/  IMAD R27, R50, R12, R27 ;  /* 0x0000000c321b7224 */ /* 0x000fe200078e021b */
[----:B------:R-:W-:Y:S01]  /*3560*/  BSSY B1, `(.L_x_76) ;  /* 0x0000006000017945 */ /* 0x000fe20003800000 */
[----:B------:R-:W-:Y:S02]  /*3570*/  ISETP.GT.AND P2, PT, R4, 0x39, PT ;  /* 0x000000390400780c */ /* 0x000fe40003f44270 */
[----:B------:R-:W-:Y:S01]  /*3580*/  IADD3.X R25, R25, UR9, RZ, P5, !PT ;  /* 0x0000000919197c10 */ /* 0x000fe2000affe4ff */
[----:B------:R4:W-:Y:S05]  /*3590*/  @P4 STG.E desc[UR18][R30.64], R27 ;  /* 0x0000001b1e004986 */ /* 0x0009ea000c101912 */
[----:B------:R-:W-:Y:S05]  /*35a0*/  @!P1 BRA `(.L_x_77) ;  /* 0x0000000000049947 */ /* 0x000fea0003800000 */
[----:B------:R0:W5:Y:S02]  /*35b0*/  LDG.E.LTC128B R68, desc[UR18][R24.64] ;  /* 0x0000001218447981 */ /* 0x000164000c1e1920 */
.L_x_77:
[----:B------:R-:W-:Y:S05]  /*35c0*/  BSYNC B1 ;  /* 0x0000000000017941 */ /* 0x000fea0003800000 */
.L_x_76:
[----:B0-----:R-:W-:Y:S01]  /*35d0*/  IADD3 R24, P6, R34, R18, RZ ;  /* 0x0000001222187210 */ /* 0x001fe20007fde0ff */
[----:B-----5:R-:W-:Y:S01]  /*35e0*/  IMAD R4, R68, R13, RZ ;  /* 0x0000000d44047224 */ /* 0x020fe200078e02ff */
[----:B------:R-:W-:Y:S01]  /*35f0*/  ISETP.GT.AND P4, PT, R66, RZ, P0 ;  /* 0x000000ff4200720c */ /* 0x000fe20000784270 */
[----:B------:R-:W-:Y:S01]  /*3600*/  BSSY B1, `(.L_x_78) ;  /* 0x0000009000017945 */ /* 0x000fe20003800000 */
[----:B------:R-:W-:Y:S01]  /*3610*/  IADD3 R26, P5, R28, R19, RZ ;  /* 0x000000131c1a7210 */ /* 0x000fe20007fbe0ff */
[----:B------:R-:W-:Y:S02]  /*3620*/  IMAD.X R25, R35, 0x1, R5, P6 ;  /* 0x0000000123197824 */ /* 0x000fe400030e0605 */
[----:B------:R-:W-:-:S05]  /*3630*/  IMAD R51, R51, R12, R4 ;  /* 0x0000000c33337224 */ /* 0x000fca00078e0204 */
[----:B------:R0:W-:Y:S03]  /*3640*/  @P1 STG.E desc[UR18][R24.64], R51 ;  /* 0x0000003318001986 */ /* 0x0001e6000c101912 */
[----:B------:R-:W-:Y:S05]  /*3650*/  @!P4 BRA `(.L_x_79) ;  /* 0x00000000000cc947 */ /* 0x000fea0003800000 */
[----:B0-----:R-:W-:-:S04]  /*3660*/  IADD3 R24, P1, R22, UR10, RZ ;  /* 0x0000000a16187c10 */ /* 0x001fc8000ff3e0ff */
[----:B------:R-:W-:-:S05]  /*3670*/  IADD3.X R25, R23, UR11, RZ, P1, !PT ;  /* 0x0000000b17197c10 */ /* 0x000fca0008ffe4ff */
[----:B------:R0:W5:Y:S04]  /*3680*/  LDG.E.LTC128B R68, desc[UR18][R24.64] ;  /* 0x0000001218447981 */ /* 0x000168000c1e1920 */
.L_x_79:
[----:B------:R-:W-:Y:S05]  /*3690*/  BSYNC B1 ;  /* 0x0000000000017941 */ /* 0x000fea0003800000 */
.L_x_78:
[----:B0----5:R-:W-:Y:S01]  /*36a0*/  IMAD R25, R68, R13, RZ ;  /* 0x0000000d44197224 */ /* 0x021fe200078e02ff */
[----:B------:R-:W-:Y:S01]  /*36b0*/  ISETP.GT.AND P1, PT, R66, RZ, P2 ;  /* 0x000000ff4200720c */ /* 0x000fe20001724270 */
[----:B----4-:R-:W-:Y:S01]  /*36c0*/  IMAD.X R27, R29, 0x1, R6, P5 ;  /* 0x000000011d1b7824 */ /* 0x010fe200028e0606 */
        /* <DEDUP_REMOVED lines=8> */
.L_x_81:
[----:B------:R-:W-:Y:S05]  /*3750*/  BSYNC B1 ;  /* 0x0000000000017941 */ /* 0x000fea0003800000 */
.L_x_80:
[----:B-----5:R-:W-:Y:S01]  /*3760*/  IMAD R4, R68, R13, RZ ;  /* 0x0000000d44047224 */ /* 0x020fe200078e02ff */
[----:B------:R-:W-:Y:S01]  /*3770*/  ISETP.GT.AND P0, PT, R66, 0x8, P0 ;  /* 0x000000084200780c */ /* 0x000fe20000704270 */
[----:B0-----:R-:W-:Y:S01]  /*3780*/  IMAD.X R31, R21, 0x1, R6, P5 ;  /* 0x00000001151f7824 */ /* 0x001fe200028e0606 */
[----:B-1----:R-:W-:Y:S01]  /*3790*/  IADD3 R22, P4, R22, UR8, RZ ;  /* 0x0000000816167c10 */ /* 0x002fe2000ff9e0ff */
[----:B------:R-:W-:Y:S01]  /*37a0*/  IMAD R53, R53, R12, R4 ;  /* 0x0000000c35357224 */ /* 0x000fe200078e0204 */
[----:B------:R-:W-:Y:S01]  /*37b0*/  BSSY B1, `(.L_x_82) ;  /* 0x0000006000017945 */ /* 0x000fe20003800000 */
[----:B----4-:R-:W-:Y:S02]  /*37c0*/  IADD3 R24, P5, R28, R18, RZ ;  /* 0x000000121c187210 */ /* 0x010fe40007fbe0ff */
[----:B------:R-:W-:Y:S01]  /*37d0*/  IADD3.X R23, R23, UR9, RZ, P4, !PT ;  /* 0x0000000917177c10 */ /* 0x000fe2000a7fe4ff */
[----:B------:R0:W-:Y:S05]  /*37e0*/  @P1 STG.E desc[UR18][R30.64], R53 ;  /* 0x000000351e001986 */ /* 0x0001ea000c101912 */
[----:B------:R-:W-:Y:S05]  /*37f0*/  @!P0 BRA `(.L_x_83) ;  /* 0x0000000000048947 */ /* 0x000fea0003800000 */
[----:B------:R1:W5:Y:S02]  /*3800*/  LDG.E.LTC128B R68, desc[UR18][R22.64] ;  /* 0x0000001216447981 */ /* 0x000364000c1e1920 */
.L_x_83:
[----:B------:R-:W-:Y:S05]  /*3810*/  BSYNC B1 ;  /* 0x0000000000017941 */ /* 0x000fea0003800000 */
.L_x_82:
[----:B------:R-:W-:Y:S01]  /*3820*/  ISETP.GT.AND P2, PT, R66, 0x8, P2 ;  /* 0x000000084200780c */ /* 0x000fe20001744270 */
[----:B-----5:R-:W-:Y:S01]  /*3830*/  IMAD R19, R68, R13, RZ ;  /* 0x0000000d44137224 */ /* 0x020fe200078e02ff */
[----:B------:R-:W-:Y:S01]  /*3840*/  BSSY B1, `(.L_x_84) ;  /* 0x0000008000017945 */ /* 0x000fe20003800000 */
[----:B------:R-:W-:Y:S02]  /*3850*/  IMAD.X R25, R29, 0x1, R5, P5 ;  /* 0x000000011d197824 */ /* 0x000fe400028e0605 */
[----:B------:R-:W-:-:S05]  /*3860*/  IMAD R19, R54, R12, R19 ;  /* 0x0000000c36137224 */ /* 0x000fca00078e0213 */
[----:B------:R4:W-:Y:S01]  /*3870*/  @P0 STG.E desc[UR18][R24.64], R19 ;  /* 0x0000001318000986 */ /* 0x0009e2000c101912 */
[----:B-1----:R-:W-:-:S04]  /*3880*/  IADD3 R22, P0, R36, UR8, RZ ;  /* 0x0000000824167c10 */ /* 0x002fc8000ff1e0ff */
[----:B------:R-:W-:Y:S01]  /*3890*/  IADD3.X R23, R37, UR9, RZ, P0, !PT ;  /* 0x0000000925177c10 */ /* 0x000fe200087fe4ff */
[----:B------:R-:W-:Y:S08]  /*38a0*/  @!P2 BRA `(.L_x_85) ;  /* 0x000000000004a947 */ /* 0x000ff00003800000 */
[----:B------:R1:W5:Y:S02]  /*38b0*/  LDG.E.LTC128B R68, desc[UR18][R22.64] ;  /* 0x0000001216447981 */ /* 0x000364000c1e1920 */
.L_x_85:
[----:B------:R-:W-:Y:S05]  /*38c0*/  BSYNC B1 ;  /* 0x0000000000017941 */ /* 0x000fea0003800000 */
.L_x_84:
[----:B------:R-:W-:Y:S05]  /*38d0*/  @!P2 BRA `(.L_x_86) ;  /* 0x0000000800d4a947 */ /* 0x000fea0003800000 */
[----:B------:R-:W-:Y:S01]  /*38e0*/  IADD3 R18, P0, R20, R18, RZ ;  /* 0x0000001214127210 */ /* 0x000fe20007f1e0ff */
[----:B-----5:R-:W-:-:S04]  /*38f0*/  IMAD R68, R68, R13, RZ ;  /* 0x0000000d44447224 */ /* 0x020fc800078e02ff */
[----:B----4-:R-:W-:Y:S02]  /*3900*/  IMAD.X R19, R21, 0x1, R5, P0 ;  /* 0x0000000115137824 */ /* 0x010fe400000e0605 */
[----:B------:R-:W-:-:S05]  /*3910*/  IMAD R55, R55, R12, R68 ;  /* 0x0000000c37377224 */ /* 0x000fca00078e0244 */
[----:B------:R4:W-:Y:S01]  /*3920*/  STG.E desc[UR18][R18.64], R55 ;  /* 0x0000003712007986 */ /* 0x0009e2000c101912 */
[----:B------:R-:W-:Y:S05]  /*3930*/  BRA `(.L_x_86) ;  /* 0x0000000800bc7947 */ /* 0x000fea0003800000 */
.L_x_27:
[----:B------:R-:W-:Y:S01]  /*3940*/  ULDC.64 UR8, c[0x0][0x6c0] ;  /* 0x0001b00000087ab9 */ /* 0x000fe20000000a00 */
[----:B------:R-:W-:Y:S01]  /*3950*/  ISETP.GT.AND P2, PT, R4, 0x1, PT ;  /* 0x000000010400780c */ /* 0x000fe20003f44270 */
[-C--:B------:R-:W-:Y:S01]  /*3960*/  IMAD R5, R24, R12.reuse, RZ ;  /* 0x0000000c18057224 */ /* 0x080fe200078e02ff */
[----:B------:R-:W-:Y:S01]  /*3970*/  LEA R18, P0, R68, UR8, 0x2 ;  /* 0x0000000844127c11 */ /* 0x000fe2000f8010ff */
[-C--:B------:R-:W-:Y:S01]  /*3980*/  IMAD R25, R25, R12.reuse, RZ ;  /* 0x0000000c19197224 */ /* 0x080fe200078e02ff */
[----:B------:R-:W-:Y:S01]  /*3990*/  ISETP.GT.AND P4, PT, R66, RZ, P2 ;  /* 0x000000ff4200720c */ /* 0x000fe20001784270 */
[----:B------:R-:W-:Y:S01]  /*39a0*/  IMAD.SHL.U32 R61, R72, 0x20, RZ ;  /* 0x00000020483d7824 */ /* 0x000fe200078e00ff */
[----:B------:R-:W-:Y:S01]  /*39b0*/  LEA.HI.X R19, R68, UR9, R57, 0x2, P0 ;  /* 0x0000000944137c11 */ /* 0x000fe200080f1439 */
[-C--:B------:R-:W-:Y:S01]  /*39c0*/  IMAD R57, R26, R12.reuse, RZ ;  /* 0x0000000c1a397224 */ /* 0x080fe200078e02ff */
[----:B------:R-:W-:Y:S01]  /*39d0*/  ISETP.GT.AND P1, PT, R66, 0x8, P1 ;  /* 0x000000084200780c */ /* 0x000fe20000f24270 */
[----:B------:R-:W-:Y:S01]  /*39e0*/  IMAD R27, R27, R12, RZ ;  /* 0x0000000c1b1b7224 */ /* 0x000fe200078e02ff */
[----:B------:R-:W-:Y:S01]  /*39f0*/  ISETP.GT.AND P0, PT, R4, 0x8, PT ;  /* 0x000000080400780c */ /* 0x000fe20003f04270 */
[----:B------:R0:W-:Y:S01]  /*3a00*/  @P5 STG.E desc[UR18][R18.64], R5 ;  /* 0x0000000512005986 */ /* 0x0001e2000c101912 */
[----:B------:R-:W-:Y:S01]  /*3a10*/  LEA R20, P5, R72, R18, 0x2 ;  /* 0x0000001248147211 */ /* 0x000fe200078a10ff */
[-C--:B------:R-:W-:Y:S01]  /*3a20*/  IMAD R29, R29, R12.reuse, RZ ;  /* 0x0000000c1d1d7224 */ /* 0x080fe200078e02ff */
[----:B------:R-:W-:Y:S01]  /*3a30*/  ISETP.GT.AND P2, PT, R66, 0x8, P2 ;  /* 0x000000084200780c */ /* 0x000fe20001744270 */
[-C--:B------:R-:W-:Y:S01]  /*3a40*/  IMAD R31, R31, R12.reuse, RZ ;  /* 0x0000000c1f1f7224 */ /* 0x080fe200078e02ff */
[C-C-:B------:R-:W-:Y:S01]  /*3a50*/  LEA.HI.X R21, R72.reuse, R19, R73.reuse, 0x2, P5 ;  /* 0x0000001348157211 */ /* 0x140fe200028f1449 */
[-C--:B------:R-:W-:Y:S01]  /*3a60*/  IMAD R33, R33, R12.reuse, RZ ;  /* 0x0000000c21217224 */ /* 0x080fe200078e02ff */
[----:B------:R-:W-:Y:S01]  /*3a70*/  SHF.L.U64.HI R59, R72, 0x5, R73 ;  /* 0x00000005483b7819 */ /* 0x000fe20000010249 */
[-C--:B------:R-:W-:Y:S01]  /*3a80*/  IMAD R35, R35, R12.reuse, RZ ;  /* 0x0000000c23237224 */ /* 0x080fe200078e02ff */
[----:B------:R-:W-:Y:S01]  /*3a90*/  ISETP.GT.AND P5, PT, R66, RZ, P0 ;  /* 0x000000ff4200720c */ /* 0x000fe200007a4270 */
[----:B------:R1:W-:Y:S01]  /*3aa0*/  @P4 STG.E desc[UR18][R20.64], R25 ;  /* 0x0000001914004986 */ /* 0x0003e2000c101912 */
[-C--:B------:R-:W-:Y:S01]  /*3ab0*/  IADD3 R22, P4, R18, R61.reuse, RZ ;  /* 0x0000003d12167210 */ /* 0x080fe20007f9e0ff */
[-C--:B0-----:R-:W-:Y:S01]  /*3ac0*/  IMAD R5, R28, R12.reuse, RZ ;  /* 0x0000000c1c057224 */ /* 0x081fe200078e02ff */
[----:B------:R-:W-:Y:S01]  /*3ad0*/  IADD3 R24, P6, R20, R61, RZ ;  /* 0x0000003d14187210 */ /* 0x000fe20007fde0ff */
[----:B------:R0:W-:Y:S01]  /*3ae0*/  @P1 STG.E desc[UR18][R18.64+0x20], R57 ;  /* 0x0000203912001986 */ /* 0x0001e2000c101912 */
[----:B------:R-:W-:Y:S01]  /*3af0*/  ISETP.GT.AND P1, PT, R4, 0x9, PT ;  /* 0x000000090400780c */ /* 0x000fe20003f24270 */
[--C-:B------:R-:W-:Y:S01]  /*3b00*/  IMAD.X R23, R19, 0x1, R59.reuse, P4 ;  /* 0x0000000113177824 */ /* 0x100fe200020e063b */
[C---:B------:R-:W-:Y:S01]  /*3b10*/  ISETP.GT.AND P0, PT, R66.reuse, 0x8, P0 ;  /* 0x000000084200780c */ /* 0x040fe20000704270 */
[----:B------:R2:W-:Y:S01]  /*3b20*/  @P2 STG.E desc[UR18][R20.64+0x20], R27 ;  /* 0x0000201b14002986 */ /* 0x0005e2000c101912 */
[C---:B------:R-:W-:Y:S01]  /*3b30*/  ISETP.GT.AND P4, PT, R66.reuse, RZ, P1 ;  /* 0x000000ff4200720c */ /* 0x040fe20000f84270 */
[-C--:B------:R-:W-:Y:S01]  /*3b40*/  IMAD R37, R37, R12.reuse, RZ ;  /* 0x0000000c25257224 */ /* 0x080fe200078e02ff */
[----:B------:R-:W-:Y:S01]  /*3b50*/  IADD3 R63, P2, R61, 0x20, RZ ;  /* 0x000000203d3f7810 */ /* 0x000fe20007f5e0ff */
[----:B------:R3:W-:Y:S01]  /*3b60*/  @P5 STG.E desc[UR18][R22.64], R5 ;  /* 0x0000000516005986 */ /* 0x0007e2000c101912 */
[--C-:B-1----:R-:W-:Y:S01]  /*3b70*/  IMAD.X R25, R21, 0x1, R59.reuse, P6 ;  /* 0x0000000115197824 */ /* 0x102fe200030e063b */
[----:B------:R-:W-:Y:S01]  /*3b80*/  ISETP.GT.AND P1, PT, R66, 0x8, P1 ;  /* 0x000000084200780c */ /* 0x000fe20000f24270 */
[-C--:B------:R-:W-:Y:S01]  /*3b90*/  IMAD R39, R39, R12.reuse, RZ ;  /* 0x0000000c27277224 */ /* 0x080fe200078e02ff */
[----:B0-----:R-:W-:Y:S01]  /*3ba0*/  IADD3 R18, P5, R18, R63, RZ ;  /* 0x0000003f12127210 */ /* 0x001fe20007fbe0ff */
[----:B------:R-:W-:Y:S01]  /*3bb0*/  IMAD.X R67, RZ, RZ, R59, P2 ;  /* 0x000000ffff437224 */ /* 0x000fe200010e063b */
[----:B------:R-:W-:Y:S01]  /*3bc0*/  ISETP.GT.AND P2, PT, R4, 0x10, PT ;  /* 0x000000100400780c */ /* 0x000fe20003f44270 */
[-C--:B------:R-:W-:Y:S01]  /*3bd0*/  IMAD R57, R30, R12.reuse, RZ ;  /* 0x0000000c1e397224 */ /* 0x080fe200078e02ff */
[----:B------:R-:W-:Y:S01]  /*3be0*/  IADD3 R26, P6, R22, R61, RZ ;  /* 0x0000003d161a7210 */ /* 0x000fe20007fde0ff */
[--C-:B------:R-:W-:Y:S01]  /*3bf0*/  IMAD.X R19, R19, 0x1, R67.reuse, P5 ;  /* 0x0000000113137824 */ /* 0x100fe200028e0643 */
[----:B------:R-:W-:Y:S01]  /*3c00*/  @P4 STG.E desc[UR18][R24.64], R29 ;  /* 0x0000001d18004986 */ /* 0x000fe2000c101912 */
[----:B--2---:R-:W-:Y:S01]  /*3c10*/  IADD3 R20, P4, R20, R63, RZ ;  /* 0x0000003f14147210 */ /* 0x004fe20007f9e0ff */
[----:B---3--:R-:W-:Y:S01]  /*3c20*/  IMAD R5, R32, R12, RZ ;  /* 0x0000000c20057224 */ /* 0x008fe200078e02ff */
[----:B------:R-:W-:Y:S01]  /*3c30*/  ISETP.GT.AND P5, PT, R66, RZ, P2 ;  /* 0x000000ff4200720c */ /* 0x000fe200017a4270 */
[----:B------:R0:W-:Y:S01]  /*3c40*/  @P0 STG.E desc[UR18][R18.64], R57 ;  /* 0x0000003912000986 */ /* 0x0001e2000c101912 */
[----:B------:R-:W-:Y:S01]  /*3c50*/  ISETP.GT.AND P0, PT, R4, 0x11, PT ;  /* 0x000000110400780c */ /* 0x000fe20003f04270 */
[----:B------:R-:W-:-:S02]  /*3c60*/  IMAD.X R21, R21, 0x1, R67, P4 ;  /* 0x0000000115157824 */ /* 0x000fc400020e0643 */
[--C-:B------:R-:W-:Y:S01]  /*3c70*/  IMAD.X R27, R23, 0x1, R59.reuse, P6 ;  /* 0x00000001171b7824 */ /* 0x100fe200030e063b */
[C---:B------:R-:W-:Y:S01]  /*3c80*/  ISETP.GT.AND P4, PT, R66.reuse, RZ, P0 ;  /* 0x000000ff4200720c */ /* 0x040fe20000784270 */
[-C--:B------:R-:W-:Y:S01]  /*3c90*/  IMAD R41, R41, R12.reuse, RZ ;  /* 0x0000000c29297224 */ /* 0x080fe200078e02ff */
[----:B------:R1:W-:Y:S01]  /*3ca0*/  @P1 STG.E desc[UR18][R20.64], R31 ;  /* 0x0000001f14001986 */ /* 0x0003e2000c101912 */
[----:B------:R-:W-:Y:S01]  /*3cb0*/  ISETP.GT.AND P1, PT, R66, 0x8, P2 ;  /* 0x000000084200780c */ /* 0x000fe20001724270 */
[-C--:B------:R-:W-:Y:S01]  /*3cc0*/  IMAD R43, R43, R12.reuse, RZ ;  /* 0x0000000c2b2b7224 */ /* 0x080fe200078e02ff */
[----:B------:R-:W-:Y:S01]  /*3cd0*/  IADD3 R28, P2, R24, R61, RZ ;  /* 0x0000003d181c7210 */ /* 0x000fe20007f5e0ff */
[-C--:B------:R-:W-:Y:S01]  /*3ce0*/  IMAD R45, R45, R12.reuse, RZ ;  /* 0x0000000c2d2d7224 */ /* 0x080fe200078e02ff */
[----:B------:R2:W-:Y:S01]  /*3cf0*/  @P5 STG.E desc[UR18][R26.64], R5 ;  /* 0x000000051a005986 */ /* 0x0005e2000c101912 */
[----:B0-----:R-:W-:Y:S01]  /*3d00*/  IADD3 R18, P5, R22, R63, RZ ;  /* 0x0000003f16127210 */ /* 0x001fe20007fbe0ff */
[-C--:B------:R-:W-:Y:S01]  /*3d10*/  IMAD R57, R34, R12.reuse, RZ ;  /* 0x0000000c22397224 */ /* 0x080fe200078e02ff */
[----:B------:R-:W-:Y:S01]  /*3d20*/  ISETP.GT.AND P0, PT, R66, 0x8, P0 ;  /* 0x000000084200780c */ /* 0x000fe20000704270 */
[----:B------:R-:W-:Y:S01]  /*3d30*/  IMAD.X R29, R25, 0x1, R59, P2 ;  /* 0x00000001191d7824 */ /* 0x000fe200010e063b */
[----:B------:R-:W-:Y:S01]  /*3d40*/  ISETP.GT.AND P2, PT, R4, 0x18, PT ;  /* 0x000000180400780c */ /* 0x000fe20003f44270 */
[--C-:B------:R-:W-:Y:S01]  /*3d50*/  IMAD.X R19, R23, 0x1, R67.reuse, P5 ;  /* 0x0000000117137824 */ /* 0x100fe200028e0643 */
[----:B------:R-:W-:Y:S01]  /*3d60*/  IADD3 R22, P6, R26, R61, RZ ;  /* 0x0000003d1a167210 */ /* 0x000fe20007fde0ff */
[-C--:B-1----:R-:W-:Y:S01]  /*3d70*/  IMAD R31, R38, R12.reuse, RZ ;  /* 0x0000000c261f7224 */ /* 0x082fe200078e02ff */
[----:B------:R0:W-:Y:S01]  /*3d80*/  @P4 STG.E desc[UR18][R28.64], R33 ;  /* 0x000000211c004986 */ /* 0x0001e2000c101912 */
[----:B------:R-:W-:Y:S01]  /*3d90*/  ISETP.GT.AND P5, PT, R66, RZ, P2 ;  /* 0x000000ff4200720c */ /* 0x000fe200017a4270 */
[-C--:B------:R-:W-:Y:S01]  /*3da0*/  IMAD R47, R47, R12.reuse, RZ ;  /* 0x0000000c2f2f7224 */ /* 0x080fe200078e02ff */
[----:B------:R-:W-:Y:S01]  /*3db0*/  IADD3 R20, P4, R24, R63, RZ ;  /* 0x0000003f18147210 */ /* 0x000fe20007f9e0ff */
[----:B------:R1:W-:Y:S01]  /*3dc0*/  @P1 STG.E desc[UR18][R18.64], R57 ;  /* 0x0000003912001986 */ /* 0x0003e2000c101912 */
[----:B------:R-:W-:Y:S01]  /*3dd0*/  ISETP.GT.AND P1, PT, R4, 0x19, PT ;  /* 0x000000190400780c */ /* 0x000fe20003f24270 */
[-C--:B--2---:R-:W-:Y:S01]  /*3de0*/  IMAD R5, R36, R12.reuse, RZ ;  /* 0x0000000c24057224 */ /* 0x084fe200078e02ff */
[C---:B------:R-:W-:Y:S01]  /*3df0*/  ISETP.GT.AND P2, PT, R66.reuse, 0x8, P2 ;  /* 0x000000084200780c */ /* 0x040fe20001744270 */
[----:B------:R-:W-:Y:S01]  /*3e00*/  IMAD.X R21, R25, 0x1, R67, P4 ;  /* 0x0000000119157824 */ /* 0x000fe200020e0643 */
[C---:B------:R-:W-:Y:S01]  /*3e10*/  ISETP.GT.AND P4, PT, R66.reuse, RZ, P1 ;  /* 0x000000ff4200720c */ /* 0x040fe20000f84270 */
[----:B------:R-:W-:Y:S01]  /*3e20*/  IMAD.X R23, R27, 0x1, R59, P6 ;  /* 0x000000011b177824 */ /* 0x000fe200030e063b */
[----:B------:R-:W-:Y:S01]  /*3e30*/  ISETP.GT.AND P1, PT, R66, 0x8, P1 ;  /* 0x000000084200780c */ /* 0x000fe20000f24270 */
[-C--:B0-----:R-:W-:Y:S01]  /*3e40*/  IMAD R33, R48, R12.reuse, RZ ;  /* 0x0000000c30217224 */ /* 0x081fe200078e02ff */
[----:B------:R0:W-:Y:S01]  /*3e50*/  @P0 STG.E desc[UR18][R20.64], R35 ;  /* 0x0000002314000986 */ /* 0x0001e2000c101912 */
[----:B------:R-:W-:Y:S01]  /*3e60*/  IADD3 R24, P0, R28, R61, RZ ;  /* 0x0000003d1c187210 */ /* 0x000fe20007f1e0ff */
[----:B------:R-:W-:-:S02]  /*3e70*/  IMAD R49, R49, R12, RZ ;  /* 0x0000000c31317224 */ /* 0x000fc400078e02ff */
[----:B------:R2:W-:Y:S01]  /*3e80*/  @P5 STG.E desc[UR18][R22.64], R5 ;  /* 0x0000000516005986 */ /* 0x0005e2000c101912 */
[----:B-1----:R-:W-:Y:S01]  /*3e90*/  IADD3 R18, P5, R26, R63, RZ ;  /* 0x0000003f1a127210 */ /* 0x002fe20007fbe0ff */
[----:B------:R-:W-:Y:S01]  /*3ea0*/  IMAD.X R25, R29, 0x1, R59, P0 ;  /* 0x000000011d197824 */ /* 0x000fe200000e063b */
[----:B------:R-:W-:Y:S01]  /*3eb0*/  ISETP.GT.AND P0, PT, R4, 0x20, PT ;  /* 0x000000200400780c */ /* 0x000fe20003f04270 */
[-C--:B------:R-:W-:Y:S01]  /*3ec0*/  IMAD R51, R51, R12.reuse, RZ ;  /* 0x0000000c33337224 */ /* 0x080fe200078e02ff */
[----:B------:R-:W-:Y:S01]  /*3ed0*/  IADD3 R26, P6, R22, R61, RZ ;  /* 0x0000003d161a7210 */ /* 0x000fe20007fde0ff */
[--C-:B------:R-:W-:Y:S01]  /*3ee0*/  IMAD.X R19, R27, 0x1, R67.reuse, P5 ;  /* 0x000000011b137824 */ /* 0x100fe200028e0643 */
[----:B------:R-:W-:Y:S01]  /*3ef0*/  @P4 STG.E desc[UR18][R24.64], R37 ;  /* 0x0000002518004986 */ /* 0x000fe2000c101912 */
[----:B0-----:R-:W-:Y:S01]  /*3f00*/  IADD3 R20, P5, R28, R63, RZ ;  /* 0x0000003f1c147210 */ /* 0x001fe20007fbe0ff */
[-C--:B------:R-:W-:Y:S01]  /*3f10*/  IMAD R53, R53, R12.reuse, RZ ;  /* 0x0000000c35357224 */ /* 0x080fe200078e02ff */
[----:B------:R-:W-:Y:S01]  /*3f20*/  ISETP.GT.AND P4, PT, R66, RZ, P0 ;  /* 0x000000ff4200720c */ /* 0x000fe20000784270 */
[----:B------:R0:W-:Y:S01]  /*3f30*/  @P2 STG.E desc[UR18][R18.64], R31 ;  /* 0x0000001f12002986 */ /* 0x0001e2000c101912 */
[----:B------:R-:W-:Y:S01]  /*3f40*/  ISETP.GT.AND P2, PT, R4, 0x21, PT ;  /* 0x000000210400780c */ /* 0x000fe20003f44270 */
[----:B------:R-:W-:Y:S01]  /*3f50*/  IMAD.X R21, R29, 0x1, R67, P5 ;  /* 0x000000011d157824 */ /* 0x000fe200028e0643 */
[----:B------:R-:W-:Y:S01]  /*3f60*/  ISETP.GT.AND P0, PT, R66, 0x8, P0 ;  /* 0x000000084200780c */ /* 0x000fe20000704270 */
[-C--:B--2---:R-:W-:Y:S01]  /*3f70*/  IMAD R5, R40, R12.reuse, RZ ;  /* 0x0000000c28057224 */ /* 0x084fe200078e02ff */
[----:B------:R-:W-:Y:S01]  /*3f80*/  ISETP.GT.AND P5, PT, R66, RZ, P2 ;  /* 0x000000ff4200720c */ /* 0x000fe200017a4270 */
[----:B------:R-:W-:Y:S01]  /*3f90*/  IMAD.X R27, R23, 0x1, R59, P6 ;  /* 0x00000001171b7824 */ /* 0x000fe200030e063b */
[----:B------:R1:W-:Y:S01]  /*3fa0*/  @P1 STG.E desc[UR18][R20.64], R39 ;  /* 0x0000002714001986 */ /* 0x0003e2000c101912 */
[----:B------:R-:W-:Y:S01]  /*3fb0*/  IADD3 R28, P1, R24, R61, RZ ;  /* 0x0000003d181c7210 */ /* 0x000fe20007f3e0ff */
[----:B------:R-:W-:Y:S01]  /*3fc0*/  IMAD R55, R55, R12, RZ ;  /* 0x0000000c37377224 */ /* 0x000fe200078e02ff */
[----:B------:R-:W-:-:S02]  /*3fd0*/  ISETP.GT.AND P2, PT, R66, 0x8, P2 ;  /* 0x000000084200780c */ /* 0x000fc40001744270 */
[----:B------:R2:W-:Y:S01]  /*3fe0*/  @P4 STG.E desc[UR18][R26.64], R5 ;  /* 0x000000051a004986 */ /* 0x0005e2000c101912 */
[----:B0-----:R-:W-:Y:S01]  /*3ff0*/  IADD3 R18, P4, R22, R63, RZ ;  /* 0x0000003f16127210 */ /* 0x001fe20007f9e0ff */
[----:B------:R-:W-:Y:S01]  /*4000*/  IMAD.X R29, R25, 0x1, R59, P1 ;  /* 0x00000001191d7824 */ /* 0x000fe200008e063b */
[----:B------:R-:W-:Y:S01]  /*4010*/  ISETP.GT.AND P1, PT, R4, 0x28, PT ;  /* 0x000000280400780c */ /* 0x000fe20003f24270 */
[-C--:B------:R-:W-:Y:S01]  /*4020*/  IMAD R31, R42, R12.reuse, RZ ;  /* 0x0000000c2a1f7224 */ /* 0x080fe200078e02ff */
[----:B------:R-:W-:Y:S01]  /*4030*/  IADD3 R22, P6, R26, R61, RZ ;  /* 0x0000003d1a167210 */ /* 0x000fe20007fde0ff */
[--C-:B------:R-:W-:Y:S01]  /*4040*/  IMAD.X R19, R23, 0x1, R67.reuse, P4 ;  /* 0x0000000117137824 */ /* 0x100fe200020e0643 */
[----:B------:R-:W-:Y:S01]  /*4050*/  @P5 STG.E desc[UR18][R28.64], R41 ;  /* 0x000000291c005986 */ /* 0x000fe2000c101912 */
[----:B-1----:R-:W-:Y:S02]  /*4060*/  IADD3 R20, P5, R24, R63, RZ ;  /* 0x0000003f18147210 */ /* 0x002fe40007fbe0ff */
[----:B------:R-:W-:Y:S01]  /*4070*/  ISETP.GT.AND P4, PT, R66, RZ, P1 ;  /* 0x000000ff4200720c */ /* 0x000fe20000f84270 */
[----:B------:R0:W-:Y:S01]  /*4080*/  @P0 STG.E desc[UR18][R18.64], R31 ;  /* 0x0000001f12000986 */ /* 0x0001e2000c101912 */
[----:B------:R-:W-:Y:S01]  /*4090*/  ISETP.GT.AND P0, PT, R4, 0x29, PT ;  /* 0x000000290400780c */ /* 0x000fe20003f04270 */
[----:B------:R-:W-:Y:S01]  /*40a0*/  IMAD.X R21, R25, 0x1, R67, P5 ;  /* 0x0000000119157824 */ /* 0x000fe200028e0643 */
[----:B------:R-:W-:Y:S01]  /*40b0*/  ISETP.GT.AND P1, PT, R66, 0x8, P1 ;  /* 0x000000084200780c */ /* 0x000fe20000f24270 */
[----:B--2---:R-:W-:Y:S01]  /*40c0*/  IMAD R5, R44, R12, RZ ;  /* 0x0000000c2c057224 */ /* 0x004fe200078e02ff */
[----:B------:R-:W-:Y:S01]  /*40d0*/  ISETP.GT.AND P5, PT, R66, RZ, P0 ;  /* 0x000000ff4200720c */ /* 0x000fe200007a4270 */
[----:B------:R-:W-:Y:S01]  /*40e0*/  IMAD.X R23, R27, 0x1, R59, P6 ;  /* 0x000000011b177824 */ /* 0x000fe200030e063b */
[----:B------:R1:W-:Y:S01]  /*40f0*/  @P2 STG.E desc[UR18][R20.64], R43 ;  /* 0x0000002b14002986 */ /* 0x0003e2000c101912 */
[----:B------:R-:W-:-:S02]  /*4100*/  IADD3 R24, P2, R28, R61, RZ ;  /* 0x0000003d1c187210 */ /* 0x000fc40007f5e0ff */
[----:B------:R-:W-:Y:S02]  /*4110*/  ISETP.GT.AND P0, PT, R66, 0x8, P0 ;  /* 0x000000084200780c */ /* 0x000fe40000704270 */
[----:B------:R-:W-:Y:S01]  /*4120*/  @P4 STG.E desc[UR18][R22.64], R5 ;  /* 0x0000000516004986 */ /* 0x000fe2000c101912 */
[----:B0-----:R-:W-:Y:S01]  /*4130*/  IADD3 R18, P4, R26, R63, RZ ;  /* 0x0000003f1a127210 */ /* 0x001fe20007f9e0ff */
[----:B------:R-:W-:Y:S01]  /*4140*/  IMAD.X R25, R29, 0x1, R59, P2 ;  /* 0x000000011d197824 */ /* 0x000fe200010e063b */
[----:B------:R-:W-:Y:S01]  /*4150*/  ISETP.GT.AND P2, PT, R4, 0x30, PT ;  /* 0x000000300400780c */ /* 0x000fe20003f44270 */
[----:B------:R-:W-:Y:S01]  /*4160*/  IMAD R31, R46, R12, RZ ;  /* 0x0000000c2e1f7224 */ /* 0x000fe200078e02ff */
[----:B------:R-:W-:Y:S01]  /*4170*/  IADD3 R26, P6, R22, R61, RZ ;  /* 0x0000003d161a7210 */ /* 0x000fe20007fde0ff */
[----:B------:R-:W-:Y:S01]  /*4180*/  IMAD.X R19, R27, 0x1, R67, P4 ;  /* 0x000000011b137824 */ /* 0x000fe200020e0643 */
[----:B------:R-:W-:Y:S01]  /*4190*/  @P5 STG.E desc[UR18][R24.64], R45 ;  /* 0x0000002d18005986 */ /* 0x000fe2000c101912 */
[----:B-1----:R-:W-:-:S02]  /*41a0*/  IADD3 R20, P5, R28, R63, RZ ;  /* 0x0000003f1c147210 */ /* 0x002fc40007fbe0ff */
[----:B------:R-:W-:Y:S01]  /*41b0*/  ISETP.GT.AND P4, PT, R66, RZ, P2 ;  /* 0x000000ff4200720c */ /* 0x000fe20001784270 */
[----:B------:R0:W-:Y:S01]  /*41c0*/  @P1 STG.E desc[UR18][R18.64], R31 ;  /* 0x0000001f12001986 */ /* 0x0001e2000c101912 */
[----:B------:R-:W-:Y:S01]  /*41d0*/  ISETP.GT.AND P1, PT, R4, 0x31, PT ;  /* 0x000000310400780c */ /* 0x000fe20003f24270 */
[----:B------:R-:W-:Y:S02]  /*41e0*/  IMAD.X R21, R29, 0x1, R67, P5 ;  /* 0x000000011d157824 */ /* 0x000fe400028e0643 */
[----:B------:R-:W-:Y:S01]  /*41f0*/  IMAD.X R27, R23, 0x1, R59, P6 ;  /* 0x00000001171b7824 */ /* 0x000fe200030e063b */
[C---:B------:R-:W-:Y:S02]  /*4200*/  ISETP.GT.AND P5, PT, R66.reuse, RZ, P1 ;  /* 0x000000ff4200720c */ /* 0x040fe40000fa4270 */
[----:B------:R1:W-:Y:S01]  /*4210*/  @P0 STG.E desc[UR18][R20.64], R47 ;  /* 0x0000002f14000986 */ /* 0x0003e2000c101912 */
[----:B------:R-:W-:Y:S02]  /*4220*/  ISETP.GT.AND P6, PT, R66, 0x8, P2 ;  /* 0x000000084200780c */ /* 0x000fe400017c4270 */
[----:B------:R-:W-:-:S02]  /*4230*/  IADD3 R28, P0, R24, R61, RZ ;  /* 0x0000003d181c7210 */ /* 0x000fc40007f1e0ff */
[-C--:B0-----:R-:W-:Y:S01]  /*4240*/  IADD3 R18, P2, R22, R63.reuse, RZ ;  /* 0x0000003f16127210 */ /* 0x081fe20007f5e0ff */
[----:B------:R0:W-:Y:S01]  /*4250*/  @P4 STG.E desc[UR18][R26.64], R33 ;  /* 0x000000211a004986 */ /* 0x0001e2000c101912 */
[----:B------:R-:W-:Y:S01]  /*4260*/  IMAD R31, R50, R12, RZ ;  /* 0x0000000c321f7224 */ /* 0x000fe200078e02ff */
[----:B------:R-:W-:Y:S01]  /*4270*/  ISETP.GT.AND P1, PT, R66, 0x8, P1 ;  /* 0x000000084200780c */ /* 0x000fe20000f24270 */
[----:B------:R-:W-:Y:S01]  /*4280*/  IMAD.X R29, R25, 0x1, R59, P0 ;  /* 0x00000001191d7824 */ /* 0x000fe200000e063b */
[C---:B------:R-:W-:Y:S01]  /*4290*/  ISETP.GT.AND P0, PT, R4.reuse, 0x38, PT ;  /* 0x000000380400780c */ /* 0x040fe20003f04270 */
[----:B------:R-:W-:Y:S01]  /*42a0*/  IMAD.X R19, R23, 0x1, R67, P2 ;  /* 0x0000000117137824 */ /* 0x000fe200010e0643 */
[----:B------:R-:W-:Y:S02]  /*42b0*/  ISETP.GT.AND P2, PT, R4, 0x39, PT ;  /* 0x000000390400780c */ /* 0x000fe40003f44270 */
[----:B------:R-:W-:Y:S01]  /*42c0*/  IADD3 R4, P4, R24, R63, RZ ;  /* 0x0000003f18047210 */ /* 0x000fe20007f9e0ff */
[----:B------:R-:W-:Y:S01]  /*42d0*/  @P5 STG.E desc[UR18][R28.64], R49 ;  /* 0x000000311c005986 */ /* 0x000fe2000c101912 */
[----:B-1----:R-:W-:-:S03]  /*42e0*/  IADD3 R20, P5, R26, R61, RZ ;  /* 0x0000003d1a147210 */ /* 0x002fc60007fbe0ff */
[----:B------:R-:W-:Y:S01]  /*42f0*/  IMAD.X R5, R25, 0x1, R67, P4 ;  /* 0x0000000119057824 */ /* 0x000fe200020e0643 */
[----:B------:R-:W-:Y:S01]  /*4300*/  IADD3 R24, P4, R26, R63, RZ ;  /* 0x0000003f1a187210 */ /* 0x000fe20007f9e0ff */
[----:B------:R1:W-:Y:S01]  /*4310*/  @P6 STG.E desc[UR18][R18.64], R31 ;  /* 0x0000001f12006986 */ /* 0x0003e2000c101912 */
[C---:B------:R-:W-:Y:S01]  /*4320*/  IMAD.X R21, R27.reuse, 0x1, R59, P5 ;  /* 0x000000011b157824 */ /* 0x040fe200028e063b */
[----:B------:R-:W-:Y:S02]  /*4330*/  ISETP.GT.AND P6, PT, R66, RZ, P0 ;  /* 0x000000ff4200720c */ /* 0x000fe400007c4270 */
[----:B------:R-:W-:Y:S01]  /*4340*/  IADD3 R22, P5, R28, R61, RZ ;  /* 0x0000003d1c167210 */ /* 0x000fe20007fbe0ff */
[----:B------:R-:W-:Y:S01]  /*4350*/  IMAD.X R25, R27, 0x1, R67, P4 ;  /* 0x000000011b197824 */ /* 0x000fe200020e0643 */
[----:B------:R-:W-:Y:S01]  /*4360*/  ISETP.GT.AND P4, PT, R66, RZ, P2 ;  /* 0x000000ff4200720c */ /* 0x000fe20001784270 */
[-C--:B0-----:R-:W-:Y:S01]  /*4370*/  IMAD R27, R52, R12.reuse, RZ ;  /* 0x0000000c341b7224 */ /* 0x081fe200078e02ff */
[C---:B------:R-:W-:Y:S01]  /*4380*/  ISETP.GT.AND P0, PT, R66.reuse, 0x8, P0 ;  /* 0x000000084200780c */ /* 0x040fe20000704270 */
[----:B------:R-:W-:Y:S01]  /*4390*/  IMAD.X R23, R29, 0x1, R59, P5 ;  /* 0x000000011d177824 */ /* 0x000fe200028e063b */
[----:B------:R-:W-:Y:S01]  /*43a0*/  ISETP.GT.AND P2, PT, R66, 0x8, P2 ;  /* 0x000000084200780c */ /* 0x000fe20001744270 */
[----:B------:R0:W-:Y:S01]  /*43b0*/  @P1 STG.E desc[UR18][R4.64], R51 ;  /* 0x0000003304001986 */ /* 0x0001e2000c101912 */
[----:B-1----:R-:W-:Y:S01]  /*43c0*/  IADD3 R18, P5, R28, R63, RZ ;  /* 0x0000003f1c127210 */ /* 0x002fe20007fbe0ff */
[----:B------:R-:W-:-:S02]  /*43d0*/  IMAD R31, R54, R12, RZ ;  /* 0x0000000c361f7224 */ /* 0x000fc400078e02ff */
[----:B------:R0:W-:Y:S02]  /*43e0*/  @P6 STG.E desc[UR18][R20.64], R27 ;  /* 0x0000001b14006986 */ /* 0x0001e4000c101912 */
[----:B------:R-:W-:Y:S02]  /*43f0*/  IMAD.X R19, R29, 0x1, R67, P5 ;  /* 0x000000011d137824 */ /* 0x000fe400028e0643 */
[----:B------:R0:W-:Y:S04]  /*4400*/  @P4 STG.E desc[UR18][R22.64], R53 ;  /* 0x0000003516004986 */ /* 0x0001e8000c101912 */
[----:B------:R0:W-:Y:S04]  /*4410*/  @P0 STG.E desc[UR18][R24.64], R31 ;  /* 0x0000001f18000986 */ /* 0x0001e8000c101912 */
[----:B------:R0:W-:Y:S02]  /*4420*/  @P2 STG.E desc[UR18][R18.64], R55 ;  /* 0x0000003712002986 */ /* 0x0001e4000c101912 */
.L_x_86:
[----:B------:R-:W-:Y:S05]  /*4430*/  BSYNC B0 ;  /* 0x0000000000007941 */ /* 0x000fea0003800000 */
.L_x_26:
[C---:B------:R-:W-:Y:S01]  /*4440*/  LEA R2, P0, R8.reuse, R2, 0x1 ;  /* 0x0000000208027211 */ /* 0x040fe200078008ff */
[----:B------:R-:W-:Y:S01]  /*4450*/  ULDC.64 UR8, c[0x0][0x750] ;  /* 0x0001d40000087ab9 */ /* 0x000fe20000000a00 */
[----:B0-----:R-:W-:Y:S01]  /*4460*/  IMAD.U32 R4, RZ, RZ, UR13 ;  /* 0x0000000dff047e24 */ /* 0x001fe2000f8e00ff */
[----:B----4-:R-:W-:Y:S01]  /*4470*/  PRMT R18, RZ, 0x7610, R18 ;  /* 0x00007610ff127816 */ /* 0x010fe20000000012 */
[----:B------:R-:W-:Y:S01]  /*4480*/  IMAD.MOV.U32 R6, RZ, RZ, -0x1 ;  /* 0xffffffffff067424 */ /* 0x000fe200078e00ff */
[----:B------:R-:W-:Y:S01]  /*4490*/  LEA.HI.X R3, R8, R3, R0, 0x1, P0 ;  /* 0x0000000308037211 */ /* 0x000fe200000f0c00 */
[----:B------:R0:W-:Y:S01]  /*44a0*/  SYNCS.ARRIVE.TRANS64.A1T0 RZ, [R4+UR21], RZ ;  /* 0x000000ff04ff79a7 */ /* 0x0001e20008100015 */
[----:B------:R-:W-:Y:S01]  /*44b0*/  ISETP.GE.U32.AND P0, PT, R2, UR8, PT ;  /* 0x0000000802007c0c */ /* 0x000fe2000bf06070 */
[----:B------:R-:W-:-:S03]  /*44c0*/  IMAD.MOV.U32 R5, RZ, RZ, -0x1 ;  /* 0xffffffffff057424 */ /* 0x000fc600078e00ff */
[----:B------:R-:W-:Y:S01]  /*44d0*/  ISETP.GE.U32.AND.EX P0, PT, R3, UR9, PT, P0 ;  /* 0x0000000903007c0c */ /* 0x000fe2000bf06100 */
[----:B0-----:R-:W-:-:S12]  /*44e0*/  IMAD.MOV.U32 R4, RZ, RZ, -0x1 ;  /* 0xffffffffff047424 */ /* 0x001fd800078e00ff */
[----:B------:R-:W-:Y:S05]  /*44f0*/  @P0 BRA `(.L_x_87) ;  /* 0x0000000400600947 */ /* 0x000fea0003800000 */
[----:B------:R-:W0:Y:S01]  /*4500*/  S2R R28, SR_CTAID.X ;  /* 0x00000000001c7919 */ /* 0x000e220000002500 */
[----:B-1----:R-:W1:Y:S01]  /*4510*/  LDC.64 R22, c[0x0][0x728] ;  /* 0x0001ca00ff167b82 */ /* 0x002e620000000a00 */
[----:B------:R-:W-:Y:S01]  /*4520*/  ULDC UR8, c[0x0][0x150] ;  /* 0x0000540000087ab9 */ /* 0x000fe20000000800 */
[----:B--2---:R-:W-:Y:S01]  /*4530*/  IMAD.MOV.U32 R20, RZ, RZ, R2 ;  /* 0x000000ffff147224 */ /* 0x004fe200078e0002 */
[----:B------:R-:W2:Y:S01]  /*4540*/  S2R R30, SR_CTAID.Y ;  /* 0x00000000001e7919 */ /* 0x000ea20000002600 */
[----:B------:R-:W-:-:S04]  /*4550*/  IMAD.MOV.U32 R21, RZ, RZ, R3 ;  /* 0x000000ffff157224 */ /* 0x000fc800078e0003 */
[----:B------:R-:W4:Y:S08]  /*4560*/  LDC R31, c[0x0][0x144] ;  /* 0x00005100ff1f7b82 */ /* 0x000f300000000800 */
[----:B------:R-:W2:Y:S08]  /*4570*/  LDC R6, c[0x0][0x730] ;  /* 0x0001cc00ff067b82 */ /* 0x000eb00000000800 */
[----:B------:R-:W2:Y:S01]  /*4580*/  LDC.64 R26, c[0x0][0x720] ;  /* 0x0001c800ff1a7b82 */ /* 0x000ea20000000a00 */
[----:B-1----:R-:W-:-:S04]  /*4590*/  ISETP.NE.U32.AND P0, PT, R22, RZ, PT ;  /* 0x000000ff1600720c */ /* 0x002fc80003f05070 */
[----:B------:R-:W-:Y:S02]  /*45a0*/  ISETP.NE.AND.EX P0, PT, R23, RZ, PT, P0 ;  /* 0x000000ff1700720c */ /* 0x000fe40003f05300 */
[----:B0-----:R-:W-:-:S05]  /*45b0*/  I2FP.F32.U32 R4, R28 ;  /* 0x0000001c00047245 */ /* 0x001fca0000201000 */
[----:B------:R-:W-:-:S04]  /*45c0*/  FMUL R4, R4, UR8 ;  /* 0x0000000804047c20 */ /* 0x000fc80008400000 */
[----:B------:R0:W1:Y:S02]  /*45d0*/  F2I.U32.TRUNC.NTZ R29, R4 ;  /* 0x00000004001d7305 */ /* 0x000064000020f000 */
[----:B----4-:R-:W-:Y:S05]  /*45e0*/  @!P0 BRA `(.L_x_88) ;  /* 0x0000000000288947 */ /* 0x010fea0003800000 */
[----:B------:R-:W4:Y:S02]  /*45f0*/  LDC R5, c[0x0][0x734] ;  /* 0x0001cd00ff057b82 */ /* 0x000f240000000800 */
[----:B----4-:R-:W-:-:S05]  /*4600*/  IADD3 R21, P0, R2, R5, RZ ;  /* 0x0000000502157210 */ /* 0x010fca0007f1e0ff */
[----:B------:R-:W-:-:S04]  /*4610*/  IMAD.X R25, RZ, RZ, R3, P0 ;  /* 0x000000ffff197224 */ /* 0x000fc800000e0603 */
[----:B0-----:R-:W-:-:S04]  /*4620*/  IMAD.WIDE.U32 R4, R25, R22, RZ ;  /* 0x0000001619047225 */ /* 0x001fc800078e00ff */
[----:B------:R-:W-:-:S04]  /*4630*/  IMAD.WIDE.U32 R18, P0, R21, R23, R4 ;  /* 0x0000001715127225 */ /* 0x000fc80007800004 */
[----:B------:R-:W-:-:S04]  /*4640*/  IMAD.WIDE.U32 R4, R21, R22, RZ ;  /* 0x0000001615047225 */ /* 0x000fc800078e00ff */
[----:B------:R-:W-:Y:S01]  /*4650*/  IMAD.X R21, RZ, RZ, RZ, P0 ;  /* 0x000000ffff157224 */ /* 0x000fe200000e06ff */
[----:B------:R-:W-:Y:S01]  /*4660*/  IADD3 RZ, P0, R5, R18, RZ ;  /* 0x0000001205ff7210 */ /* 0x000fe20007f1e0ff */
[----:B------:R-:W-:-:S04]  /*4670*/  IMAD.MOV.U32 R20, RZ, RZ, R19 ;  /* 0x000000ffff147224 */ /* 0x000fc800078e0013 */
[----:B------:R-:W-:-:S08]  /*4680*/  IMAD.WIDE.U32.X R20, R25, R23, R20, P0 ;  /* 0x0000001719147225 */ /* 0x000fd000000e0414 */
.L_x_88:
[-CC-:B--2---:R-:W-:Y:S01]  /*4690*/  SHF.R.U64 R24, R20, R6.reuse, R21.reuse ;  /* 0x0000000614187219 */ /* 0x184fe20000001215 */
[----:B------:R-:W2:Y:S01]  /*46a0*/  LDC.64 R34, c[0x0][0x740] ;  /* 0x0001d000ff227b82 */ /* 0x000ea20000000a00 */
[----:B0-----:R-:W-:Y:S01]  /*46b0*/  SHF.R.U32.HI R4, RZ, R6, R21 ;  /* 0x00000006ff047219 */ /* 0x001fe20000011615 */
[----:B-1----:R-:W-:Y:S01]  /*46c0*/  IMAD.MOV R29, RZ, RZ, -R29 ;  /* 0x000000ffff1d7224 */ /* 0x002fe200078e0a1d */
[----:B------:R-:W-:Y:S01]  /*46d0*/  IADD3 R19, P0, RZ, -R24, RZ ;  /* 0x80000018ff137210 */ /* 0x000fe20007f1e0ff */
[----:B------:R-:W-:Y:S01]  /*46e0*/  ULDC UR8, c[0x0][0x154] ;  /* 0x0000550000087ab9 */ /* 0x000fe20000000800 */
[----:B------:R-:W-:Y:S02]  /*46f0*/  IMAD.MOV.U32 R21, RZ, RZ, 0x1 ;  /* 0x00000001ff157424 */ /* 0x000fe400078e00ff */
[----:B------:R-:W-:Y:S01]  /*4700*/  IMAD R29, R31, R29, R28 ;  /* 0x0000001d1f1d7224 */ /* 0x000fe200078e021c */
[----:B------:R-:W0:Y:S01]  /*4710*/  LDC R18, c[0x0][0x718] ;  /* 0x0001c600ff127b82 */ /* 0x000e220000000800 */
[----:B------:R-:W-:-:S04]  /*4720*/  IMAD.X R5, RZ, RZ, ~R4, P0 ;  /* 0x000000ffff057224 */ /* 0x000fc800000e0e04 */
[-C--:B------:R-:W-:Y:S02]  /*4730*/  IMAD R6, R5, R26.reuse, RZ ;  /* 0x0000001a05067224 */ /* 0x080fe400078e02ff */
[C---:B------:R-:W-:Y:S01]  /*4740*/  IMAD.WIDE.U32 R4, R19.reuse, R26, R2 ;  /* 0x0000001a13047225 */ /* 0x040fe200078e0002 */
[----:B------:R-:W1:Y:S03]  /*4750*/  LDC R20, c[0x0][0x708] ;  /* 0x0001c200ff147b82 */ /* 0x000e660000000800 */
[----:B------:R-:W-:Y:S01]  /*4760*/  IMAD R19, R19, R27, R6 ;  /* 0x0000001b13137224 */ /* 0x000fe200078e0206 */
[----:B------:R-:W-:-:S03]  /*4770*/  I2FP.F32.U32 R6, R30 ;  /* 0x0000001e00067245 */ /* 0x000fc60000201000 */
[----:B------:R-:W-:Y:S01]  /*4780*/  IMAD.IADD R5, R5, 0x1, R19 ;  /* 0x0000000105057824 */ /* 0x000fe200078e0213 */
[----:B------:R-:W4:Y:S01]  /*4790*/  LDC R32, c[0x0][0x758] ;  /* 0x0001d600ff207b82 */ /* 0x000f220000000800 */
[----:B--2---:R-:W-:Y:S01]  /*47a0*/  ISETP.NE.U32.AND P0, PT, R34, RZ, PT ;  /* 0x000000ff2200720c */ /* 0x004fe20003f05070 */
[----:B------:R-:W-:-:S03]  /*47b0*/  IMAD.MOV.U32 R19, RZ, RZ, -0x1 ;  /* 0xffffffffff137424 */ /* 0x000fc600078e00ff */
[----:B------:R-:W-:-:S03]  /*47c0*/  ISETP.NE.AND.EX P0, PT, R35, RZ, PT, P0 ;  /* 0x000000ff2300720c */ /* 0x000fc60003f05300 */
[----:B------:R-:W2:Y:S01]  /*47d0*/  LDC R27, c[0x0][0x148] ;  /* 0x00005200ff1b7b82 */ /* 0x000ea20000000800 */
[-CC-:B0-----:R-:W-:Y:S02]  /*47e0*/  SHF.R.U64 R22, R4, R18.reuse, R5.reuse ;  /* 0x0000001204167219 */ /* 0x181fe40000001205 */
[----:B------:R-:W-:Y:S01]  /*47f0*/  SHF.R.U32.HI R5, RZ, R18, R5 ;  /* 0x00000012ff057219 */ /* 0x000fe20000011605 */
[----:B------:R-:W-:-:S04]  /*4800*/  FMUL R18, R6, UR8 ;  /* 0x0000000806127c20 */ /* 0x000fc80008400000 */
[----:B------:R-:W0:Y:S01]  /*4810*/  LDC R28, c[0x0][0x700] ;  /* 0x0001c000ff1c7b82 */ /* 0x000e220000000800 */
[----:B------:R0:W0:Y:S01]  /*4820*/  F2I.U32.TRUNC.NTZ R25, R18 ;  /* 0x0000001200197305 */ /* 0x000022000020f000 */
[-CC-:B-1----:R-:W-:Y:S02]  /*4830*/  SHF.R.U64 R6, R22, R20.reuse, R5.reuse ;  /* 0x0000001416067219 */ /* 0x182fe40000001205 */
[----:B------:R-:W-:-:S04]  /*4840*/  SHF.R.U32.HI R5, RZ, R20, R5 ;  /* 0x00000014ff057219 */ /* 0x000fc80000011605 */
[----:B------:R-:W1:Y:S01]  /*4850*/  LDC R33, c[0x0][0x748] ;  /* 0x0001d200ff217b82 */ /* 0x000e620000000800 */
[-CC-:B----4-:R-:W-:Y:S02]  /*4860*/  SHF.R.U64 R26, R6, R32.reuse, R5.reuse ;  /* 0x00000020061a7219 */ /* 0x190fe40000001205 */
[-C--:B------:R-:W-:Y:S02]  /*4870*/  SHF.L.U32 R19, R19, R32.reuse, RZ ;  /* 0x0000002013137219 */ /* 0x080fe400000006ff */
[-C--:B------:R-:W-:Y:S01]  /*4880*/  SHF.R.U32.HI R5, RZ, R32.reuse, R5 ;  /* 0x00000020ff057219 */ /* 0x080fe20000011605 */
[----:B------:R-:W-:Y:S01]  /*4890*/  IMAD.MOV.U32 R4, RZ, RZ, R26 ;  /* 0x000000ffff047224 */ /* 0x000fe200078e001a */
[----:B------:R-:W-:Y:S01]  /*48a0*/  SHF.L.U32 R32, R21, R32, RZ ;  /* 0x0000002015207219 */ /* 0x000fe200000006ff */
[----:B------:R-:W4:Y:S01]  /*48b0*/  LDC R36, c[0x0][0x738] ;  /* 0x0001ce00ff247b82 */ /* 0x000f220000000800 */
[----:B------:R-:W-:-:S07]  /*48c0*/  LOP3.LUT R31, RZ, R19, RZ, 0x33, !PT ;  /* 0x00000013ff1f7212 */ /* 0x000fce00078e33ff */
[----:B------:R-:W0:Y:S01]  /*48d0*/  LDC R37, c[0x0][0x710] ;  /* 0x0001c400ff257b82 */ /* 0x000e220000000800 */
[----:B------:R-:W-:Y:S05]  /*48e0*/  @!P0 BRA `(.L_x_89) ;  /* 0x0000000000288947 */ /* 0x000fea0003800000 */
[----:B------:R-:W3:Y:S02]  /*48f0*/  LDC R21, c[0x0][0x74c] ;  /* 0x0001d300ff157b82 */ /* 0x000ee40000000800 */
[----:B---3--:R-:W-:-:S05]  /*4900*/  IADD3 R21, P0, R26, R21, RZ ;  /* 0x000000151a157210 */ /* 0x008fca0007f1e0ff */
[----:B------:R-:W-:-:S04]  /*4910*/  IMAD.X R23, RZ, RZ, R5, P0 ;  /* 0x000000ffff177224 */ /* 0x000fc800000e0605 */
[----:B------:R-:W-:-:S04]  /*4920*/  IMAD.WIDE.U32 R4, R23, R34, RZ ;  /* 0x0000002217047225 */ /* 0x000fc800078e00ff */
[----:B0-----:R-:W-:-:S04]  /*4930*/  IMAD.WIDE.U32 R18, P0, R21, R35, R4 ;  /* 0x0000002315127225 */ /* 0x001fc80007800004 */
[----:B------:R-:W-:-:S04]  /*4940*/  IMAD.WIDE.U32 R4, R21, R34, RZ ;  /* 0x0000002215047225 */ /* 0x000fc800078e00ff */
[----:B------:R-:W-:Y:S01]  /*4950*/  IMAD.X R21, RZ, RZ, RZ, P0 ;  /* 0x000000ffff157224 */ /* 0x000fe200000e06ff */
[----:B------:R-:W-:Y:S01]  /*4960*/  IADD3 RZ, P0, R5, R18, RZ ;  /* 0x0000001205ff7210 */ /* 0x000fe20007f1e0ff */
[----:B------:R-:W-:-:S04]  /*4970*/  IMAD.MOV.U32 R20, RZ, RZ, R19 ;  /* 0x000000ffff147224 */ /* 0x000fc800078e0013 */
[----:B------:R-:W-:-:S08]  /*4980*/  IMAD.WIDE.U32.X R4, R23, R35, R20, P0 ;  /* 0x0000002317047225 */ /* 0x000fd000000e0414 */
.L_x_89:
[----:B-1----:R-:W-:Y:S01]  /*4990*/  SHF.R.U64 R4, R4, R33, R5 ;  /* 0x0000002104047219 */ /* 0x002fe20000001205 */
[----:B0-----:R-:W-:Y:S01]  /*49a0*/  VIADD R21, R28, 0xffffffff ;  /* 0xffffffff1c157836 */ /* 0x001fe20000000000 */
[----:B------:R-:W-:Y:S01]  /*49b0*/  LOP3.LUT R19, R6, R31, RZ, 0xc0, !PT ;  /* 0x0000001f06137212 */ /* 0x000fe200078ec0ff */
[----:B------:R-:W-:Y:S02]  /*49c0*/  IMAD.MOV R25, RZ, RZ, -R25 ;  /* 0x000000ffff197224 */ /* 0x000fe400078e0a19 */
[----:B------:R-:W-:Y:S02]  /*49d0*/  IMAD.MOV R5, RZ, RZ, -R4 ;  /* 0x000000ffff057224 */ /* 0x000fe400078e0a04 */
[----:B------:R-:W-:Y:S01]  /*49e0*/  IMAD R6, R32, R4, R19 ;  /* 0x0000000420067224 */ /* 0x000fe200078e0213 */
[----:B------:R-:W-:Y:S01]  /*49f0*/  LOP3.LUT R19, R22, R21, RZ, 0xc0, !PT ;  /* 0x0000001516137212 */ /* 0x000fe200078ec0ff */
[----:B--2---:R-:W-:Y:S02]  /*4a00*/  @P3 IMAD R29, R27, R25, R30 ;  /* 0x000000191b1d3224 */ /* 0x004fe400078e021e */
[----:B----4-:R-:W-:-:S02]  /*4a10*/  IMAD R4, R5, R36, R26 ;  /* 0x0000002405047224 */ /* 0x010fc400078e021a */
[----:B------:R-:W-:Y:S02]  /*4a20*/  IMAD R6, R6, R37, R29 ;  /* 0x0000002506067224 */ /* 0x000fe400078e021d */
[----:B------:R-:W-:Y:S02]  /*4a30*/  IMAD R5, R4, R28, R19 ;  /* 0x0000001c04057224 */ /* 0x000fe400078e0213 */
[----:B------:R-:W-:-:S03]  /*4a40*/  IMAD.MOV.U32 R18, RZ, RZ, 0x1 ;  /* 0x00000001ff127424 */ /* 0x000fc600078e00ff */
[----:B------:R-:W-:Y:S02]  /*4a50*/  SEL R4, R5, R6, !P3 ;  /* 0x0000000605047207 */ /* 0x000fe40005800000 */
[----:B------:R-:W-:Y:S01]  /*4a60*/  SEL R6, R6, R5, !P3 ;  /* 0x0000000506067207 */ /* 0x000fe20005800000 */
[----:B------:R-:W-:-:S07]  /*4a70*/  IMAD.MOV.U32 R5, RZ, RZ, R24 ;  /* 0x000000ffff057224 */ /* 0x000fce00078e0018 */
.L_x_87:
[----:B------:R-:W-:Y:S02]  /*4a80*/  LOP3.LUT P0, RZ, R18, 0xff, RZ, 0xc0, !PT ;  /* 0x000000ff12ff7812 */ /* 0x000fe4000780c0ff */
[----:B------:R-:W-:-:S11]  /*4a90*/  LOP3.LUT R65, R65, 0x1, RZ, 0x3c, !PT ;  /* 0x0000000141417812 */ /* 0x000fd600078e3cff */
[----:B------:R-:W-:Y:S05]  /*4aa0*/  @P0 BRA `(.L_x_90) ;  /* 0xffffffcc00180947 */ /* 0x000fea000383ffff */
[----:B------:R-:W-:Y:S05]  /*4ab0*/  EXIT ;  /* 0x000000000000794d */ /* 0x000fea0003800000 */
.L_x_14:
[----:B------:R-:W-:-:S08]  /*4ac0*/  ISETP.NE.AND P0, PT, R20, RZ, PT ;  /* 0x000000ff1400720c */ /* 0x000fd00003f05270 */
[----:B-----5:R-:W0:-:S00]  /*4ad0*/  USETMAXREG.DEALLOC.CTAPOOL 0x28 ;  /* 0x00000028000079c8 */ /* 0x020e0000080e0500 */
[----:B------:R-:W-:Y:S05]  /*4ae0*/  @P0 EXIT ;  /* 0x000000000000094d */ /* 0x000fea0003800000 */
[----:B0-----:R-:W-:Y:S01]  /*4af0*/  LOP3.LUT P0, RZ, R16, 0xff, RZ, 0xc0, !PT ;  /* 0x000000ff10ff7812 */ /* 0x001fe2000780c0ff */
[----:B------:R-:W-:Y:S02]  /*4b00*/  IMAD.MOV.U32 R12, RZ, RZ, 0x1 ;  /* 0x00000001ff0c7424 */ /* 0x000fe400078e00ff */
[----:B------:R-:W-:-:S10]  /*4b10*/  IMAD.MOV.U32 R15, RZ, RZ, RZ ;  /* 0x000000ffff0f7224 */ /* 0x000fd400078e00ff */
[----:B------:R-:W-:Y:S05]  /*4b20*/  @!P0 BRA `(.L_x_91) ;  /* 0x0000000c00408947 */ /* 0x000fea0003800000 */
[----:B------:R-:W-:Y:S01]  /*4b30*/  LOP3.LUT P0, RZ, R10, 0x1f, RZ, 0xc0, !PT ;  /* 0x0000001f0aff7812 */ /* 0x000fe2000780c0ff */
[----:B------:R-:W-:Y:S01]  /*4b40*/  ULDC UR5, c[0x0][0x758] ;  /* 0x0001d60000057ab9 */ /* 0x000fe20000000800 */
[----:B------:R-:W-:Y:S01]  /*4b50*/  UMOV UR7, 0xffffffff ;  /* 0xffffffff00077882 */ /* 0x000fe20000000000 */
[----:B------:R-:W-:Y:S01]  /*4b60*/  BSSY B0, `(.L_x_91) ;  /* 0x00000cc000007945 */ /* 0x000fe20003800000 */
[----:B------:R-:W-:Y:S01]  /*4b70*/  USHF.L.U32 UR7, UR7, UR5, URZ ;  /* 0x0000000507077299 */ /* 0x000fe2000800063f */
[C---:B------:R-:W-:Y:S01]  /*4b80*/  ISETP.NE.AND P2, PT, R11.reuse, RZ, PT ;  /* 0x000000ff0b00720c */ /* 0x040fe20003f45270 */
[----:B------:R-:W-:Y:S01]  /*4b90*/  IMAD.MOV.U32 R14, RZ, RZ, 0x1 ;  /* 0x00000001ff0e7424 */ /* 0x000fe200078e00ff */
[----:B------:R-:W-:Y:S01]  /*4ba0*/  ISETP.NE.OR P0, PT, R11, RZ, !P0 ;  /* 0x000000ff0b00720c */ /* 0x000fe20004705670 */
[----:B------:R-:W-:Y:S01]  /*4bb0*/  IMAD.MOV.U32 R12, RZ, RZ, 0x1 ;  /* 0x00000001ff0c7424 */ /* 0x000fe200078e00ff */
[----:B------:R-:W-:Y:S01]  /*4bc0*/  LOP3.LUT R13, R7, 0x2, RZ, 0xfc, !PT ;  /* 0x00000002070d7812 */ /* 0x000fe200078efcff */
[----:B------:R-:W-:Y:S01]  /*4bd0*/  IMAD.MOV.U32 R15, RZ, RZ, RZ ;  /* 0x000000ffff0f7224 */ /* 0x000fe200078e00ff */
[----:B------:R-:W-:Y:S01]  /*4be0*/  ULDC UR4, c[0x0][0x700] ;  /* 0x0001c00000047ab9 */ /* 0x000fe20000000800 */
[----:B------:R-:W-:Y:S01]  /*4bf0*/  UMOV UR8, 0x1 ;  /* 0x0000000100087882 */ /* 0x000fe20000000000 */
[----:B------:R-:W-:-:S02]  /*4c00*/  UIADD3 UR21, UR6, 0x1, URZ ;  /* 0x0000000106157890 */ /* 0x000fc4000fffe03f */
[----:B------:R-:W-:Y:S02]  /*4c10*/  UIADD3 UR4, UR4, -0x1, URZ ;  /* 0xffffffff04047890 */ /* 0x000fe4000fffe03f */
[----:B------:R-:W-:Y:S02]  /*4c20*/  USHF.L.U32 UR5, UR8, UR5, URZ ;  /* 0x0000000508057299 */ /* 0x000fe4000800063f */
[----:B------:R-:W-:Y:S01]  /*4c30*/  ULOP3.LUT UR7, URZ, UR7, URZ, 0x33, !UPT ;  /* 0x000000073f077292 */ /* 0x000fe2000f8e333f */
[----:B------:R-:W-:-:S11]  /*4c40*/  ULDC.64 UR32, c[0x0][0x198] ;  /* 0x0000660000207ab9 */ /* 0x000fd60000000a00 */
.L_x_103:
[----:B------:R-:W-:-:S03]  /*4c50*/  UMOV UR8, 0xffffffff ;  /* 0xffffffff00087882 */ /* 0x000fc60000000000 */
[----:B------:R-:W-:Y:S05]  /*4c60*/  BRA.DIV UR8, `(.L_x_92) ;  /* 0x0000001608cc7947 */ /* 0x000fea000b800000 */
[----:B------:R-:W-:-:S13]  /*4c70*/  ELECT P1, URZ, PT ;  /* 0x00000000003f782f */ /* 0x000fda0003820000 */
.L_x_129:
[----:B------:R-:W0:Y:S01]  /*4c80*/  LDC R10, c[0x0][0x604] ;  /* 0x00018100ff0a7b82 */ /* 0x000e220000000800 */
[----:B------:R-:W-:Y:S01]  /*4c90*/  BSSY B1, `(.L_x_93) ;  /* 0x0000045000017945 */ /* 0x000fe20003800000 */
[----:B0-----:R-:W-:-:S13]  /*4ca0*/  ISETP.LT.OR P1, PT, R10, 0x1, !P1 ;  /* 0x000000010a00780c */ /* 0x001fda0004f21670 */
[----:B------:R-:W-:Y:S05]  /*4cb0*/  @P1 BRA `(.L_x_94) ;  /* 0x0000000400081947 */ /* 0x000fea0003800000 */
[----:B------:R-:W-:Y:S01]  /*4cc0*/  IMAD.SHL.U32 R17, R4, 0x40, RZ ;  /* 0x0000004004117824 */ /* 0x000fe200078e00ff */
[----:B------:R-:W-:Y:S01]  /*4cd0*/  CS2R R20, SRZ ;  /* 0x0000000000147805 */ /* 0x000fe2000001ff00 */
[----:B------:R-:W-:Y:S02]  /*4ce0*/  IMAD.SHL.U32 R24, R6, 0x40, RZ ;  /* 0x0000004006187824 */ /* 0x000fe400078e00ff */
[----:B------:R-:W-:Y:S02]  /*4cf0*/  IMAD.U32 R22, RZ, RZ, UR21 ;  /* 0x00000015ff167e24 */ /* 0x000fe4000f8e00ff */
[----:B------:R-:W-:Y:S02]  /*4d00*/  IMAD.MOV.U32 R4, RZ, RZ, R12 ;  /* 0x000000ffff047224 */ /* 0x000fe400078e000c */
[----:B------:R-:W-:Y:S02]  /*4d10*/  IMAD.MOV.U32 R10, RZ, RZ, R15 ;  /* 0x000000ffff0a7224 */ /* 0x000fe400078e000f */
[----:B------:R-:W-:-:S07]  /*4d20*/  IMAD.MOV.U32 R23, RZ, RZ, RZ ;  /* 0x000000ffff177224 */ /* 0x000fce00078e00ff */
.L_x_98:
[----:B------:R-:W0:Y:S01]  /*4d30*/  S2R R16, SR_CgaCtaId ;  /* 0x0000000000107919 */ /* 0x000e220000008800 */
[----:B------:R-:W-:-:S04]  /*4d40*/  MOV R11, 0x400 ;  /* 0x00000400000b7802 */ /* 0x000fc80000000f00 */
[----:B0-----:R-:W-:Y:S02]  /*4d50*/  LEA R19, R16, R11, 0x18 ;  /* 0x0000000b10137211 */ /* 0x001fe400078ec0ff */
[----:B------:R-:W-:Y:S01]  /*4d60*/  SHF.L.U32 R11, R4, 0x1f, RZ ;  /* 0x0000001f040b7819 */ /* 0x000fe200000006ff */
[----:B------:R-:W0:Y:S02]  /*4d70*/  @!P2 LDC R16, c[0x0][0x640] ;  /* 0x00019000ff10ab82 */ /* 0x000e240000000800 */
[----:B------:R-:W-:-:S04]  /*4d80*/  IMAD R18, R10, 0x8, R19 ;  /* 0x000000080a127824 */ /* 0x000fc800078e0213 */
[----:B------:R-:W1:Y:S02]  /*4d90*/  SYNCS.PHASECHK.TRANS64.TRYWAIT P1, [R18+URZ+0x88], R11 ;  /* 0x0000880b120075a7 */ /* 0x000e64000802017f */
[----:B-1----:R-:W-:Y:S05]  /*4da0*/  @!P1 BRA `(.L_x_95) ;  /* 0x00000014009c9947 */ /* 0x002fea0003800000 */
.L_x_130:
[----:B-1----:R-:W-:Y:S01]  /*4db0*/  PRMT R11, R13, 0x9910, RZ ;  /* 0x000099100d0b7816 */ /* 0x002fe200000000ff */
[----:B0-----:R0:W-:Y:S03]  /*4dc0*/  @!P2 SYNCS.ARRIVE.TRANS64 RZ, [R18+URZ], R16 ;  /* 0x0000001012ffa9a7 */ /* 0x0011e6000800003f */
[----:B------:R-:W-:-:S13]  /*4dd0*/  ISETP.NE.AND P1, PT, R11, 0x2, PT ;  /* 0x000000020b00780c */ /* 0x000fda0003f25270 */
[----:B0-----:R-:W-:Y:S05]  /*4de0*/  @P1 BRA `(.L_x_96) ;  /* 0x0000000000041947 */ /* 0x001fea0003800000 */
[----:B------:R-:W-:Y:S01]  /*4df0*/  BPT.TRAP 0x1 ;  /* 0x000000040000795c */ /* 0x000fe20000300000 */
.L_x_96:
[----:B------:R-:W-:Y:S05]  /*4e00*/  @P0 BRA `(.L_x_97) ;  /* 0x0000000000040947 */ /* 0x000fea0003800000 */
[----:B------:R-:W-:Y:S01]  /*4e10*/  BPT.TRAP 0x1 ;  /* 0x000000040000795c */ /* 0x000fe20000300000 */
.L_x_97:
[--C-:B------:R-:W-:Y:S01]  /*4e20*/  IMAD R11, R10, 0x1000, R19.reuse ;  /* 0x000010000a0b7824 */ /* 0x100fe200078e0213 */
[----:B------:R-:W-:Y:S01]  /*4e30*/  R2UR UR25, R18 ;  /* 0x00000000121972ca */ /* 0x000fe200000e0000 */
[----:B------:R-:W-:Y:S01]  /*4e40*/  VIADD R22, R22, 0xffffffff ;  /* 0xffffffff16167836 */ /* 0x000fe20000000000 */
[----:B------:R-:W-:Y:S01]  /*4e50*/  R2UR UR28, R5 ;  /* 0x00000000051c72ca */ /* 0x000fe200000e0000 */
[----:B------:R-:W-:Y:S01]  /*4e60*/  UIADD3 UR14, UP0, UR32, 0xf0, URZ ;  /* 0x000000f0200e7890 */ /* 0x000fe2000ff1e03f */
[----:B------:R-:W-:Y:S01]  /*4e70*/  R2UR UR24, R11 ;  /* 0x000000000b1872ca */ /* 0x000fe200000e0000 */
[C-C-:B------:R-:W-:Y:S01]  /*4e80*/  IMAD R11, R10.reuse, 0x400, R19.reuse ;  /* 0x000004000a0b7824 */ /* 0x140fe200078e0213 */
[----:B------:R-:W-:Y:S01]  /*4e90*/  R2UR UR26, R21 ;  /* 0x00000000151a72ca */ /* 0x000fe200000e0000 */
[----:B------:R-:W-:Y:S01]  /*4ea0*/  IMAD R19, R10, 0x2000, R19 ;  /* 0x000020000a137824 */ /* 0x000fe200078e0213 */
[----:B------:R-:W-:Y:S01]  /*4eb0*/  R2UR UR27, R24 ;  /* 0x00000000181b72ca */ /* 0x000fe200000e0000 */
[----:B------:R-:W-:Y:S01]  /*4ec0*/  UIADD3 UR22, UP1, UR32, 0x1f0, URZ ;  /* 0x000001f020167890 */ /* 0x000fe2000ff3e03f */
[----:B------:R-:W-:Y:S01]  /*4ed0*/  R2UR UR8, R11 ;  /* 0x000000000b0872ca */ /* 0x000fe200000e0000 */
[----:B------:R-:W-:Y:S01]  /*4ee0*/  UIADD3 UR34, UP2, UR32, 0x2f0, URZ ;  /* 0x000002f020227890 */ /* 0x000fe2000ff5e03f */
[----:B------:R-:W-:Y:S01]  /*4ef0*/  R2UR UR16, R19 ;  /* 0x00000000131072ca */ /* 0x000fe200000e0000 */
[----:B------:R-:W-:Y:S01]  /*4f00*/  UIADD3.X UR15, URZ, UR33, URZ, UP0, !UPT ;  /* 0x000000213f0f7290 */ /* 0x000fe200087fe43f */
[----:B------:R-:W-:Y:S01]  /*4f10*/  R2UR UR11, R6 ;  /* 0x00000000060b72ca */ /* 0x000fe200000e0000 */
[----:B------:R-:W-:Y:S01]  /*4f20*/  UIADD3.X UR23, URZ, UR33, URZ, UP1, !UPT ;  /* 0x000000213f177290 */ /* 0x000fe20008ffe43f */
[----:B------:R-:W-:Y:S01]  /*4f30*/  R2UR UR12, R23 ;  /* 0x00000000170c72ca */ /* 0x000fe200000e0000 */
[----:B------:R-:W-:Y:S01]  /*4f40*/  UIADD3 UR24, UR24, 0x200, URZ ;  /* 0x0000020018187890 */ /* 0x000fe2000fffe03f */
[----:B------:R-:W-:Y:S01]  /*4f50*/  R2UR UR18, R20 ;  /* 0x00000000141272ca */ /* 0x000fe200000e0000 */
[----:B------:R-:W-:Y:S01]  /*4f60*/  VIADD R10, R10, 0x1 ;  /* 0x000000010a0a7836 */ /* 0x000fe20000000000 */
[----:B------:R-:W-:Y:S01]  /*4f70*/  R2UR UR19, R17 ;  /* 0x00000000111372ca */ /* 0x000fe200000e0000 */
[----:B------:R-:W-:Y:S01]  /*4f80*/  UIADD3.X UR35, URZ, UR33, URZ, UP2, !UPT ;  /* 0x000000213f237290 */ /* 0x000fe200097fe43f */
[----:B------:R-:W-:Y:S01]  /*4f90*/  ISETP.GT.AND P4, PT, R22, 0x1, PT ;  /* 0x000000011600780c */ /* 0x000fe20003f84270 */
[----:B------:R-:W-:Y:S01]  /*4fa0*/  UIADD3 UR8, UR8, 0x33200, URZ ;  /* 0x0003320008087890 */ /* 0x000fe2000fffe03f */
[C---:B------:R-:W-:Y:S01]  /*4fb0*/  ISETP.NE.AND P1, PT, R10.reuse, 0x11, PT ;  /* 0x000000110a00780c */ /* 0x040fe20003f25270 */
[----:B------:R-:W-:Y:S01]  /*4fc0*/  UIADD3 UR16, UR16, 0x11200, URZ ;  /* 0x0001120010107890 */ /* 0x000fe2000fffe03f */
[----:B------:R-:W-:Y:S01]  /*4fd0*/  VIADD R23, R23, 0x1 ;  /* 0x0000000117177836 */ /* 0x000fe20000000000 */
[----:B------:R-:W-:Y:S01]  /*4fe0*/  UMOV UR30, 0x0 ;  /* 0x00000000001e7882 */ /* 0x000fe20000000000 */
[----:B------:R-:W-:Y:S01]  /*4ff0*/  UMOV UR31, 0x10000000 ;  /* 0x10000000001f7882 */ /* 0x000fe20000000000 */
[----:B------:R-:W-:Y:S01]  /*5000*/  UMOV UR10, URZ ;  /* 0x0000003f000a7c82 */ /* 0x000fe20008000000 */
[----:B------:R-:W-:Y:S01]  /*5010*/  UMOV UR9, UR25 ;  /* 0x0000001900097c82 */ /* 0x000fe20008000000 */
[----:B------:R-:W-:Y:S01]  /*5020*/  UMOV UR13, UR28 ;  /* 0x0000001c000d7c82 */ /* 0x000fe20008000000 */
[----:B------:R0:W-:Y:S01]  /*5030*/  UTMALDG.3D [UR24], [UR14], desc[UR30] ;  /* 0x00001e180e0075b4 */ /* 0x0001e20008011000 */
[----:B------:R-:W-:Y:S01]  /*5040*/  UMOV UR17, UR25 ;  /* 0x0000001900117c82 */ /* 0x000fe20008000000 */
[----:B------:R-:W-:Y:S01]  /*5050*/  UMOV UR20, UR28 ;  /* 0x0000001c00147c82 */ /* 0x000fe20008000000 */
[----:B------:R-:W-:Y:S01]  /*5060*/  SEL R11, RZ, 0x1, P1 ;  /* 0x00000001ff0b7807 */ /* 0x000fe20000800000 */
[----:B------:R-:W-:Y:S01]  /*5070*/  VIADD R21, R21, 0x40 ;  /* 0x0000004015157836 */ /* 0x000fe20000000000 */
[----:B------:R-:W-:Y:S01]  /*5080*/  SEL R10, R10, RZ, P1 ;  /* 0x000000ff0a0a7207 */ /* 0x000fe20000800000 */
[----:B------:R-:W-:Y:S01]  /*5090*/  VIADD R20, R20, 0x80 ;  /* 0x0000008014147836 */ /* 0x000fe20000000000 */
[----:B------:R-:W-:Y:S01]  /*50a0*/  LOP3.LUT R4, R4, R11, RZ, 0x3c, !PT ;  /* 0x0000000b04047212 */ /* 0x000fe200078e3cff */
[----:B------:R0:W-:Y:S01]  /*50b0*/  UTMALDG.4D [UR8], [UR22], desc[UR30] ;  /* 0x00001e08160075b4 */ /* 0x0001e20008019000 */
[----:B------:R0:W-:Y:S02]  /*50c0*/  UTMALDG.3D [UR16], [UR34], desc[UR30] ;  /* 0x00001e10220075b4 */ /* 0x0001e40008011000 */
[----:B0-----:R-:W-:Y:S05]  /*50d0*/  @P4 BRA `(.L_x_98) ;  /* 0xfffffffc00144947 */ /* 0x001fea000383ffff */
.L_x_94:
[----:B------:R-:W-:Y:S05]  /*50e0*/  BSYNC B1 ;  /* 0x0000000000017941 */ /* 0x000fea0003800000 */
.L_x_93:
[----:B------:R-:W-:Y:S01]  /*50f0*/  LOP3.LUT P5, RZ, R14, 0xff, RZ, 0xc0, !PT ;  /* 0x000000ff0eff7812 */ /* 0x000fe200078ac0ff */
[----:B------:R-:W-:Y:S01]  /*5100*/  VIADD R6, R15, UR6 ;  /* 0x000000060f067c36 */ /* 0x000fe20008000000 */
[----:B------:R-:W-:Y:S01]  /*5110*/  ULDC.64 UR8, c[0x0][0x750] ;  /* 0x0001d40000087ab9 */ /* 0x000fe20000000a00 */
[----:B------:R-:W-:Y:S01]  /*5120*/  IMAD.U32 R11, RZ, RZ, UR6 ;  /* 0x00000006ff0b7e24 */ /* 0x000fe2000f8e00ff */
[----:B------:R-:W-:Y:S01]  /*5130*/  UISETP.GE.U32.AND UP0, UPT, UR6, 0x11, UPT ;  /* 0x000000110600788c */ /* 0x000fe2000bf06070 */
[----:B------:R-:W-:Y:S01]  /*5140*/  BSSY B1, `(.L_x_99) ;  /* 0x000006b000017945 */ /* 0x000fe20003800000 */
[----:B------:R-:W-:Y:S02]  /*5150*/  ISETP.GT.U32.AND P1, PT, R6, 0x10, PT ;  /* 0x000000100600780c */ /* 0x000fe40003f24070 */
[----:B------:R-:W-:Y:S02]  /*5160*/  PRMT R14, RZ, 0x7610, R14 ;  /* 0x00007610ff0e7816 */ /* 0x000fe4000000000e */
[----:B------:R-:W-:-:S02]  /*5170*/  ISETP.LT.U32.AND P1, PT, R11, 0x11, P1 ;  /* 0x000000110b00780c */ /* 0x000fc40000f21070 */
[----:B------:R-:W-:Y:S01]  /*5180*/  PLOP3.LUT P4, PT, PT, PT, UP0, 0x80, 0x0 ;  /* 0x000000000000781c */ /* 0x000fe20003f8f008 */
[----:B------:R-:W0:Y:S01]  /*5190*/  @P5 S2R R5, SR_CgaCtaId ;  /* 0x0000000000055919 */ /* 0x000e220000008800 */
[----:B------:R-:W-:-:S04]  /*51a0*/  @P5 MOV R4, 0x400 ;  /* 0x0000040000045802 */ /* 0x000fc80000000f00 */
[----:B0-----:R-:W-:Y:S01]  /*51b0*/  @P5 LEA R10, R5, R4, 0x18 ;  /* 0x00000004050a5211 */ /* 0x001fe200078ec0ff */
[----:B------:R-:W-:-:S03]  /*51c0*/  IMAD.WIDE.U32 R4, R6, -0xf0f0f0f, RZ ;  /* 0xf0f0f0f106047825 */ /* 0x000fc600078e00ff */
[----:B------:R0:W-:Y:S01]  /*51d0*/  @P5 SYNCS.ARRIVE.TRANS64.A1T0 RZ, [R10+URZ+0x148], RZ ;  /* 0x000148ff0aff59a7 */ /* 0x0001e2000810003f */
[----:B------:R-:W-:Y:S01]  /*51e0*/  IADD3 R2, P5, R2, R8, RZ ;  /* 0x0000000802027210 */ /* 0x000fe20007fbe0ff */
[----:B------:R-:W-:Y:S01]  /*51f0*/  IMAD.MOV.U32 R4, RZ, RZ, -0x1 ;  /* 0xffffffffff047424 */ /* 0x000fe200078e00ff */
[----:B------:R-:W-:Y:S02]  /*5200*/  SHF.R.U32.HI R11, RZ, 0x4, R5 ;  /* 0x00000004ff0b7819 */ /* 0x000fe40000011605 */
[----:B------:R-:W-:Y:S01]  /*5210*/  SEL R5, RZ, 0x1, !P1 ;  /* 0x00000001ff057807 */ /* 0x000fe20004800000 */
[----:B------:R-:W-:Y:S01]  /*5220*/  IMAD.X R3, R3, 0x1, R0, P5 ;  /* 0x0000000103037824 */ /* 0x000fe200028e0600 */
[----:B------:R-:W-:Y:S01]  /*5230*/  ISETP.GE.U32.AND P1, PT, R2, UR8, PT ;  /* 0x0000000802007c0c */ /* 0x000fe2000bf26070 */
[----:B------:R-:W-:Y:S01]  /*5240*/  IMAD R15, R11, -0x11, R6 ;  /* 0xffffffef0b0f7824 */ /* 0x000fe200078e0206 */
[----:B------:R-:W-:Y:S01]  /*5250*/  LOP3.LUT R12, R12, R5, RZ, 0x3c, !PT ;  /* 0x000000050c0c7212 */ /* 0x000fe200078e3cff */
[----:B------:R-:W-:Y:S01]  /*5260*/  IMAD.MOV.U32 R6, RZ, RZ, -0x1 ;  /* 0xffffffffff067424 */ /* 0x000fe200078e00ff */
[----:B------:R-:W-:Y:S01]  /*5270*/  ISETP.GE.U32.AND.EX P1, PT, R3, UR9, PT, P1 ;  /* 0x0000000903007c0c */ /* 0x000fe2000bf26110 */
[----:B------:R-:W-:Y:S01]  /*5280*/  IMAD.MOV.U32 R5, RZ, RZ, -0x1 ;  /* 0xffffffffff057424 */ /* 0x000fe200078e00ff */
[----:B------:R-:W-:-:S02]  /*5290*/  @P4 LOP3.LUT R12, R12, 0x1, R11, 0x78, !PT ;  /* 0x000000010c0c4812 */ /* 0x000fc400078e780b */
[----:B0-----:R-:W-:-:S09]  /*52a0*/  PRMT R10, RZ, 0x7610, R10 ;  /* 0x00007610ff0a7816 */ /* 0x001fd2000000000a */
[----:B------:R-:W-:Y:S05]  /*52b0*/  @P1 BRA `(.L_x_100) ;  /* 0x00000004004c1947 */ /* 0x000fea0003800000 */
[----:B------:R-:W0:Y:S01]  /*52c0*/  S2R R17, SR_CTAID.X ;  /* 0x0000000000117919 */ /* 0x000e220000002500 */
[----:B------:R-:W-:Y:S01]  /*52d0*/  ULDC.64 UR8, c[0x0][0x728] ;  /* 0x0001ca0000087ab9 */ /* 0x000fe20000000a00 */
[----:B------:R-:W1:Y:S01]  /*52e0*/  LDC R18, c[0x0][0x144] ;  /* 0x00005100ff127b82 */ /* 0x000e620000000800 */
[----:B------:R-:W-:Y:S01]  /*52f0*/  ISETP.NE.U32.AND P1, PT, RZ, UR8, PT ;  /* 0x00000008ff007c0c */ /* 0x000fe2000bf25070 */
[----:B------:R-:W2:Y:S01]  /*5300*/  S2R R6, SR_CTAID.Y ;  /* 0x0000000000067919 */ /* 0x000ea20000002600 */
[----:B------:R-:W-:Y:S01]  /*5310*/  ULDC UR10, c[0x0][0x150] ;  /* 0x00005400000a7ab9 */ /* 0x000fe20000000800 */
[----:B------:R-:W-:Y:S01]  /*5320*/  ULDC UR11, c[0x0][0x730] ;  /* 0x0001cc00000b7ab9 */ /* 0x000fe20000000800 */
[----:B------:R-:W-:Y:S01]  /*5330*/  ISETP.NE.AND.EX P1, PT, RZ, UR9, PT, P1 ;  /* 0x00000009ff007c0c */ /* 0x000fe2000bf25310 */
[----:B------:R-:W-:Y:S01]  /*5340*/  IMAD.MOV.U32 R4, RZ, RZ, R2 ;  /* 0x000000ffff047224 */ /* 0x000fe200078e0002 */
[----:B0-----:R-:W-:-:S05]  /*5350*/  I2FP.F32.U32 R5, R17 ;  /* 0x0000001100057245 */ /* 0x001fca0000201000 */
[----:B------:R-:W-:Y:S01]  /*5360*/  FMUL R20, R5, UR10 ;  /* 0x0000000a05147c20 */ /* 0x000fe20008400000 */
[----:B------:R-:W-:-:S05]  /*5370*/  IMAD.MOV.U32 R5, RZ, RZ, R3 ;  /* 0x000000ffff057224 */ /* 0x000fca00078e0003 */
[----:B--2---:R-:W-:Y:S05]  /*5380*/  @!P1 BRA `(.L_x_101) ;  /* 0x0000000000289947 */ /* 0x004fea0003800000 */
[----:B------:R-:W-:Y:S02]  /*5390*/  ULDC UR10, c[0x0][0x734] ;  /* 0x0001cd00000a7ab9 */ /* 0x000fe40000000800 */
[----:B------:R-:W-:-:S05]  /*53a0*/  IADD3 R5, P1, R2, UR10, RZ ;  /* 0x0000000a02057c10 */ /* 0x000fca000ff3e0ff */
[----:B------:R-:W-:-:S04]  /*53b0*/  IMAD.X R19, RZ, RZ, R3, P1 ;  /* 0x000000ffff137224 */ /* 0x000fc800008e0603 */
[----:B------:R-:W-:-:S04]  /*53c0*/  IMAD.WIDE.U32 R10, R19, UR8, RZ ;  /* 0x00000008130a7c25 */ /* 0x000fc8000f8e00ff */
[----:B------:R-:W-:-:S04]  /*53d0*/  IMAD.WIDE.U32 R10, P1, R5, UR9, R10 ;  /* 0x00000009050a7c25 */ /* 0x000fc8000f82000a */
[----:B------:R-:W-:-:S04]  /*53e0*/  IMAD.WIDE.U32 R4, R5, UR8, RZ ;  /* 0x0000000805047c25 */ /* 0x000fc8000f8e00ff */
[----:B------:R-:W-:Y:S01]  /*53f0*/  IMAD.MOV.U32 R4, RZ, RZ, R11 ;  /* 0x000000ffff047224 */ /* 0x000fe200078e000b */
[----:B------:R-:W-:Y:S01]  /*5400*/  IADD3 RZ, P4, R5, R10, RZ ;  /* 0x0000000a05ff7210 */ /* 0x000fe20007f9e0ff */
[----:B------:R-:W-:-:S04]  /*5410*/  IMAD.X R5, RZ, RZ, RZ, P1 ;  /* 0x000000ffff057224 */ /* 0x000fc800008e06ff */
[----:B------:R-:W-:-:S08]  /*5420*/  IMAD.WIDE.U32.X R4, R19, UR9, R4, P4 ;  /* 0x0000000913047c25 */ /* 0x000fd0000a0e0404 */
.L_x_101:
[--C-:B------:R-:W-:Y:S01]  /*5430*/  SHF.R.U64 R16, R4, UR11, R5.reuse ;  /* 0x0000000b04107c19 */ /* 0x100fe20008001205 */
[----:B------:R-:W0:Y:S01]  /*5440*/  F2I.U32.TRUNC.NTZ R20, R20 ;  /* 0x0000001400147305 */ /* 0x000e22000020f000 */
[----:B------:R-:W-:Y:S01]  /*5450*/  SHF.R.U32.HI R4, RZ, UR11, R5 ;  /* 0x0000000bff047c19 */ /* 0x000fe20008011605 */
[----:B------:R-:W-:Y:S01]  /*5460*/  ULDC.64 UR8, c[0x0][0x720] ;  /* 0x0001c80000087ab9 */ /* 0x000fe20000000a00 */
[----:B------:R-:W-:Y:S01]  /*5470*/  IADD3 R11, P1, RZ, -R16, RZ ;  /* 0x80000010ff0b7210 */ /* 0x000fe20007f3e0ff */
[----:B------:R-:W-:Y:S01]  /*5480*/  ULDC.64 UR10, c[0x0][0x740] ;  /* 0x0001d000000a7ab9 */ /* 0x000fe20000000a00 */
[----:B------:R-:W2:Y:S03]  /*5490*/  LDC R21, c[0x0][0x148] ;  /* 0x00005200ff157b82 */ /* 0x000ea60000000800 */
[----:B------:R-:W-:Y:S01]  /*54a0*/  IMAD.X R4, RZ, RZ, ~R4, P1 ;  /* 0x000000ffff047224 */ /* 0x000fe200008e0e04 */
[----:B------:R-:W-:-:S03]  /*54b0*/  ISETP.NE.U32.AND P1, PT, RZ, UR10, PT ;  /* 0x0000000aff007c0c */ /* 0x000fc6000bf25070 */
[----:B------:R-:W-:Y:S01]  /*54c0*/  IMAD R10, R4, UR8, RZ ;  /* 0x00000008040a7c24 */ /* 0x000fe2000f8e02ff */
[----:B------:R-:W-:Y:S01]  /*54d0*/  ISETP.NE.AND.EX P1, PT, RZ, UR11, PT, P1 ;  /* 0x0000000bff007c0c */ /* 0x000fe2000bf25310 */
[----:B------:R-:W-:Y:S01]  /*54e0*/  IMAD.WIDE.U32 R4, R11, UR8, R2 ;  /* 0x000000080b047c25 */ /* 0x000fe2000f8e0002 */
[----:B------:R-:W-:-:S03]  /*54f0*/  ULDC UR8, c[0x0][0x718] ;  /* 0x0001c60000087ab9 */ /* 0x000fc60000000800 */
[----:B------:R-:W-:Y:S01]  /*5500*/  IMAD R11, R11, UR9, R10 ;  /* 0x000000090b0b7c24 */ /* 0x000fe2000f8e020a */
[----:B------:R-:W-:Y:S01]  /*5510*/  ULDC UR9, c[0x0][0x154] ;  /* 0x0000550000097ab9 */ /* 0x000fe20000000800 */
[----:B0-----:R-:W-:Y:S02]  /*5520*/  IMAD.MOV R10, RZ, RZ, -R20 ;  /* 0x000000ffff0a7224 */ /* 0x001fe400078e0a14 */
[----:B------:R-:W-:Y:S02]  /*5530*/  IMAD.IADD R5, R5, 0x1, R11 ;  /* 0x0000000105057824 */ /* 0x000fe400078e020b */
[----:B-1----:R-:W-:Y:S01]  /*5540*/  IMAD R17, R18, R10, R17 ;  /* 0x0000000a12117224 */ /* 0x002fe200078e0211 */
[----:B------:R-:W-:Y:S02]  /*5550*/  I2FP.F32.U32 R10, R6 ;  /* 0x00000006000a7245 */ /* 0x000fe40000201000 */
[--C-:B------:R-:W-:Y:S02]  /*5560*/  SHF.R.U64 R18, R4, UR8, R5.reuse ;  /* 0x0000000804127c19 */ /* 0x100fe40008001205 */
[----:B------:R-:W-:Y:S01]  /*5570*/  SHF.R.U32.HI R5, RZ, UR8, R5 ;  /* 0x00000008ff057c19 */ /* 0x000fe20008011605 */
[----:B------:R-:W-:Y:S01]  /*5580*/  FMUL R10, R10, UR9 ;  /* 0x000000090a0a7c20 */ /* 0x000fe20008400000 */
[----:B------:R-:W-:-:S02]  /*5590*/  ULDC UR8, c[0x0][0x708] ;  /* 0x0001c20000087ab9 */ /* 0x000fc40000000800 */
[--C-:B------:R-:W-:Y:S01]  /*55a0*/  SHF.R.U64 R20, R18, UR8, R5.reuse ;  /* 0x0000000812147c19 */ /* 0x100fe20008001205 */
[----:B------:R0:W1:Y:S01]  /*55b0*/  F2I.U32.TRUNC.NTZ R22, R10 ;  /* 0x0000000a00167305 */ /* 0x000062000020f000 */
[----:B------:R-:W-:Y:S01]  /*55c0*/  SHF.R.U32.HI R5, RZ, UR8, R5 ;  /* 0x00000008ff057c19 */ /* 0x000fe20008011605 */
[----:B------:R-:W-:-:S03]  /*55d0*/  ULDC UR8, c[0x0][0x758] ;  /* 0x0001d60000087ab9 */ /* 0x000fc60000000800 */
[--C-:B------:R-:W-:Y:S02]  /*55e0*/  SHF.R.U64 R19, R20, UR8, R5.reuse ;  /* 0x0000000814137c19 */ /* 0x100fe40008001205 */
[----:B------:R-:W-:-:S03]  /*55f0*/  SHF.R.U32.HI R23, RZ, UR8, R5 ;  /* 0x00000008ff177c19 */ /* 0x000fc60008011605 */
[----:B------:R-:W-:Y:S02]  /*5600*/  IMAD.MOV.U32 R4, RZ, RZ, R19 ;  /* 0x000000ffff047224 */ /* 0x000fe400078e0013 */
[----:B------:R-:W-:Y:S01]  /*5610*/  IMAD.MOV.U32 R5, RZ, RZ, R23 ;  /* 0x000000ffff057224 */ /* 0x000fe200078e0017 */
[----:B0-----:R-:W-:Y:S06]  /*5620*/  @!P1 BRA `(.L_x_102) ;  /* 0x0000000000289947 */ /* 0x001fec0003800000 */
        /* <DEDUP_REMOVED lines=10> */
.L_x_102:
[----:B------:R-:W-:Y:S01]  /*56d0*/  ULDC UR8, c[0x0][0x748] ;  /* 0x0001d20000087ab9 */ /* 0x000fe20000000800 */
[----:B-1----:R-:W-:Y:S01]  /*56e0*/  IMAD.MOV R22, RZ, RZ, -R22 ;  /* 0x000000ffff167224 */ /* 0x002fe200078e0a16 */
[----:B------:R-:W-:Y:S01]  /*56f0*/  SHF.R.U64 R5, R4, UR8, R5 ;  /* 0x0000000804057c19 */ /* 0x000fe20008001205 */
[----:B------:R-:W-:Y:S01]  /*5700*/  ULDC UR8, c[0x0][0x738] ;  /* 0x0001ce0000087ab9 */ /* 0x000fe20000000800 */
[----:B------:R-:W-:Y:S01]  /*5710*/  LOP3.LUT R4, R20, UR7, RZ, 0xc0, !PT ;  /* 0x0000000714047c12 */ /* 0x000fe2000f8ec0ff */
[----:B--2---:R-:W-:Y:S01]  /*5720*/  @P3 IMAD R17, R21, R22, R6 ;  /* 0x0000001615113224 */ /* 0x004fe200078e0206 */
[----:B------:R-:W-:Y:S01]  /*5730*/  LOP3.LUT R18, R18, UR4, RZ, 0xc0, !PT ;  /* 0x0000000412127c12 */ /* 0x000fe2000f8ec0ff */
[----:B------:R-:W-:Y:S01]  /*5740*/  IMAD.MOV R6, RZ, RZ, -R5 ;  /* 0x000000ffff067224 */ /* 0x000fe200078e0a05 */
[----:B------:R-:W-:Y:S01]  /*5750*/  ULDC UR9, c[0x0][0x710] ;  /* 0x0001c40000097ab9 */ /* 0x000fe20000000800 */
[----:B------:R-:W-:Y:S02]  /*5760*/  IMAD R4, R5, UR5, R4 ;  /* 0x0000000505047c24 */ /* 0x000fe4000f8e0204 */
[----:B------:R-:W-:Y:S01]  /*5770*/  IMAD R19, R6, UR8, R19 ;  /* 0x0000000806137c24 */ /* 0x000fe2000f8e0213 */
[----:B------:R-:W-:Y:S01]  /*5780*/  ULDC UR8, c[0x0][0x700] ;  /* 0x0001c00000087ab9 */ /* 0x000fe20000000800 */
[----:B------:R-:W-:-:S02]  /*5790*/  IMAD R17, R4, UR9, R17 ;  /* 0x0000000904117c24 */ /* 0x000fc4000f8e0211 */
[----:B------:R-:W-:Y:S02]  /*57a0*/  IMAD R6, R19, UR8, R18 ;  /* 0x0000000813067c24 */ /* 0x000fe4000f8e0212 */
[----:B------:R-:W-:Y:S02]  /*57b0*/  IMAD.MOV.U32 R10, RZ, RZ, 0x1 ;  /* 0x00000001ff0a7424 */ /* 0x000fe400078e00ff */
[----:B------:R-:W-:Y:S01]  /*57c0*/  IMAD.MOV.U32 R5, RZ, RZ, R16 ;  /* 0x000000ffff057224 */ /* 0x000fe200078e0010 */
[----:B------:R-:W-:Y:S02]  /*57d0*/  SEL R4, R6, R17, !P3 ;  /* 0x0000001106047207 */ /* 0x000fe40005800000 */
[----:B------:R-:W-:-:S07]  /*57e0*/  SEL R6, R17, R6, !P3 ;  /* 0x0000000611067207 */ /* 0x000fce0005800000 */
.L_x_100:
[----:B------:R-:W-:Y:S05]  /*57f0*/  BSYNC B1 ;  /* 0x0000000000017941 */ /* 0x000fea0003800000 */
.L_x_99:
[----:B------:R-:W-:-:S13]  /*5800*/  LOP3.LUT P1, RZ, R10, 0xff, RZ, 0xc0, !PT ;  /* 0x000000ff0aff7812 */ /* 0x000fda000782c0ff */
[----:B------:R-:W-:Y:S05]  /*5810*/  @P1 BRA `(.L_x_103) ;  /* 0xfffffff4000c1947 */ /* 0x000fea000383ffff */
[----:B------:R-:W-:Y:S05]  /*5820*/  BSYNC B0 ;  /* 0x0000000000007941 */ /* 0x000fea0003800000 */
.L_x_91:
[----:B------:R-:W-:-:S03]  /*5830*/  UMOV UR8, 0xffffffff ;  /* 0xffffffff00087882 */ /* 0x000fc60000000000 */
[----:B------:R-:W-:Y:S05]  /*5840*/  BRA.DIV UR8, `(.L_x_104) ;  /* 0x0000000e08087947 */ /* 0x000fea000b800000 */
[----:B------:R-:W-:-:S13]  /*5850*/  ELECT P0, URZ, PT ;  /* 0x00000000003f782f */ /* 0x000fda0003800000 */
.L_x_133:
[----:B------:R-:W-:Y:S04]  /*5860*/  BSSY B0, `(.L_x_105) ;  /* 0x00000a0000007945 */ /* 0x000fe80003800000 */
[----:B------:R-:W-:Y:S05]  /*5870*/  @!P0 BRA `(.L_x_106) ;  /* 0x0000000800788947 */ /* 0x000fea0003800000 */
[----:B------:R-:W-:-:S04]  /*5880*/  LOP3.LUT R7, R7, 0x2, RZ, 0xfc, !PT ;  /* 0x0000000207077812 */ /* 0x000fc800078efcff */
[----:B------:R-:W-:-:S13]  /*5890*/  ISETP.NE.AND P0, PT, R7, 0x3, PT ;  /* 0x000000030700780c */ /* 0x000fda0003f05270 */
[----:B------:R-:W-:Y:S05]  /*58a0*/  @!P0 BRA `(.L_x_107) ;  /* 0x0000000000048947 */ /* 0x000fea0003800000 */
[----:B------:R-:W-:Y:S01]  /*58b0*/  BPT.TRAP 0x1 ;  /* 0x000000040000795c */ /* 0x000fe20000300000 */
.L_x_107:
[----:B------:R-:W0:Y:S01]  /*58c0*/  S2R R3, SR_CgaCtaId ;  /* 0x0000000000037919 */ /* 0x000e220000008800 */
[----:B------:R-:W-:Y:S02]  /*58d0*/  MOV R0, 0x400 ;  /* 0x0000040000007802 */ /* 0x000fe40000000f00 */
[----:B------:R-:W-:Y:S02]  /*58e0*/  SHF.L.U32 R2, R12, 0x1f, RZ ;  /* 0x0000001f0c027819 */ /* 0x000fe400000006ff */
[----:B0-----:R-:W-:-:S05]  /*58f0*/  LEA R0, R3, R0, 0x18 ;  /* 0x0000000003007211 */ /* 0x001fca00078ec0ff */
[----:B------:R-:W-:-:S04]  /*5900*/  VIADD R0, R0, 0x88 ;  /* 0x0000008800007836 */ /* 0x000fc80000000000 */
[C---:B------:R-:W-:Y:S02]  /*5910*/  IMAD R5, R15.reuse, 0x8, R0 ;  /* 0x000000080f057824 */ /* 0x040fe400078e0200 */
[----:B------:R-:W-:Y:S02]  /*5920*/  VIADD R15, R15, 0x1 ;  /* 0x000000010f0f7836 */ /* 0x000fe40000000000 */
[----:B------:R-:W0:Y:S03]  /*5930*/  SYNCS.PHASECHK.TRANS64.TRYWAIT P0, [R5+URZ], R2 ;  /* 0x00000002050075a7 */ /* 0x000e26000800017f */
[----:B------:R-:W-:-:S04]  /*5940*/  ISETP.NE.AND P1, PT, R15, 0x11, PT ;  /* 0x000000110f00780c */ /* 0x000fc80003f25270 */
[----:B------:R-:W-:Y:S02]  /*5950*/  SEL R3, RZ, 0x1, P1 ;  /* 0x00000001ff037807 */ /* 0x000fe40000800000 */
[----:B------:R-:W-:Y:S02]  /*5960*/  SEL R15, R15, RZ, P1 ;  /* 0x000000ff0f0f7207 */ /* 0x000fe40000800000 */
[----:B------:R-:W-:-:S03]  /*5970*/  LOP3.LUT R12, R12, R3, RZ, 0x3c, !PT ;  /* 0x000000030c0c7212 */ /* 0x000fc600078e3cff */
[----:B------:R-:W-:Y:S01]  /*5980*/  IMAD R7, R15, 0x8, R0 ;  /* 0x000000080f077824 */ /* 0x000fe200078e0200 */
[----:B------:R-:W-:Y:S01]  /*5990*/  SHF.L.U32 R4, R12, 0x1f, RZ ;  /* 0x0000001f0c047819 */ /* 0x000fe200000006ff */
[----:B0-----:R-:W-:Y:S06]  /*59a0*/  @!P0 BRA `(.L_x_108) ;  /* 0x0000000800d48947 */ /* 0x001fec0003800000 */
.L_x_134:
[----:B------:R-:W1:Y:S01]  /*59b0*/  SYNCS.PHASECHK.TRANS64.TRYWAIT P0, [R7+URZ], R4 ;  /* 0x00000004070075a7 */ /* 0x000e62000800017f */
[----:B0-----:R-:W-:-:S05]  /*59c0*/  VIADD R2, R15, 0x1 ;  /* 0x000000010f027836 */ /* 0x001fca0000000000 */
[----:B------:R-:W-:-:S04]  /*59d0*/  ISETP.NE.AND P1, PT, R2, 0x11, PT ;  /* 0x000000110200780c */ /* 0x000fc80003f25270 */
[----:B------:R-:W-:Y:S02]  /*59e0*/  SEL R3, RZ, 0x1, P1 ;  /* 0x00000001ff037807 */ /* 0x000fe40000800000 */
[----:B------:R-:W-:Y:S02]  /*59f0*/  SEL R9, R2, RZ, P1 ;  /* 0x000000ff02097207 */ /* 0x000fe40000800000 */
[----:B------:R-:W-:-:S03]  /*5a00*/  LOP3.LUT R12, R12, R3, RZ, 0x3c, !PT ;  /* 0x000000030c0c7212 */ /* 0x000fc600078e3cff */
[----:B------:R-:W-:Y:S01]  /*5a10*/  IMAD R6, R9, 0x8, R0 ;  /* 0x0000000809067824 */ /* 0x000fe200078e0200 */
[----:B------:R-:W-:Y:S01]  /*5a20*/  SHF.L.U32 R5, R12, 0x1f, RZ ;  /* 0x0000001f0c057819 */ /* 0x000fe200000006ff */
[----:B-1----:R-:W-:Y:S06]  /*5a30*/  @!P0 BRA `(.L_x_109) ;  /* 0x0000000800c48947 */ /* 0x002fec0003800000 */
.L_x_135:
[----:B------:R-:W1:Y:S01]  /*5a40*/  SYNCS.PHASECHK.TRANS64.TRYWAIT P0, [R6+URZ], R5 ;  /* 0x00000005060075a7 */ /* 0x000e62000800017f */
[----:B------:R-:W-:-:S05]  /*5a50*/  VIADD R2, R9, 0x1 ;  /* 0x0000000109027836 */ /* 0x000fca0000000000 */
[----:B------:R-:W-:-:S04]  /*5a60*/  ISETP.NE.AND P1, PT, R2, 0x11, PT ;  /* 0x000000110200780c */ /* 0x000fc80003f25270 */
[----:B------:R-:W-:Y:S02]  /*5a70*/  SEL R3, RZ, 0x1, P1 ;  /* 0x00000001ff037807 */ /* 0x000fe40000800000 */
[----:B0-----:R-:W-:Y:S02]  /*5a80*/  SEL R7, R2, RZ, P1 ;  /* 0x000000ff02077207 */ /* 0x001fe40000800000 */
[----:B------:R-:W-:-:S03]  /*5a90*/  LOP3.LUT R12, R12, R3, RZ, 0x3c, !PT ;  /* 0x000000030c0c7212 */ /* 0x000fc600078e3cff */
[----:B------:R-:W-:Y:S01]  /*5aa0*/  IMAD R9, R7, 0x8, R0 ;  /* 0x0000000807097824 */ /* 0x000fe200078e0200 */
[----:B------:R-:W-:Y:S01]  /*5ab0*/  SHF.L.U32 R4, R12, 0x1f, RZ ;  /* 0x0000001f0c047819 */ /* 0x000fe200000006ff */
[----:B-1----:R-:W-:Y:S06]  /*5ac0*/  @!P0 BRA `(.L_x_110) ;  /* 0x0000000800b48947 */ /* 0x002fec0003800000 */
.L_x_136:
[----:B------:R-:W1:Y:S01]  /*5ad0*/  SYNCS.PHASECHK.TRANS64.TRYWAIT P0, [R9+URZ], R4 ;  /* 0x00000004090075a7 */ /* 0x000e62000800017f */
[----:B------:R-:W-:-:S05]  /*5ae0*/  VIADD R2, R7, 0x1 ;  /* 0x0000000107027836 */ /* 0x000fca0000000000 */
[----:B------:R-:W-:-:S04]  /*5af0*/  ISETP.NE.AND P1, PT, R2, 0x11, PT ;  /* 0x000000110200780c */ /* 0x000fc80003f25270 */
[----:B------:R-:W-:Y:S02]  /*5b00*/  SEL R3, RZ, 0x1, P1 ;  /* 0x00000001ff037807 */ /* 0x000fe40000800000 */
[----:B------:R-:W-:Y:S02]  /*5b10*/  SEL R7, R2, RZ, P1 ;  /* 0x000000ff02077207 */ /* 0x000fe40000800000 */
[----:B------:R-:W-:-:S03]  /*5b20*/  LOP3.LUT R12, R12, R3, RZ, 0x3c, !PT ;  /* 0x000000030c0c7212 */ /* 0x000fc600078e3cff */
[----:B0-----:R-:W-:Y:S01]  /*5b30*/  IMAD R6, R7, 0x8, R0 ;  /* 0x0000000807067824 */ /* 0x001fe200078e0200 */
[----:B------:R-:W-:Y:S01]  /*5b40*/  SHF.L.U32 R5, R12, 0x1f, RZ ;  /* 0x0000001f0c057819 */ /* 0x000fe200000006ff */
[----:B-1----:R-:W-:Y:S06]  /*5b50*/  @!P0 BRA `(.L_x_111) ;  /* 0x0000000800a48947 */ /* 0x002fec0003800000 */
.L_x_137:
        /* <DEDUP_REMOVED lines=9> */
.L_x_138:
        /* <DEDUP_REMOVED lines=9> */
.L_x_139:
        /* <DEDUP_REMOVED lines=9> */
.L_x_140:
        /* <DEDUP_REMOVED lines=9> */
.L_x_141:
        /* <DEDUP_REMOVED lines=9> */
.L_x_142:
        /* <DEDUP_REMOVED lines=9> */
.L_x_143:
        /* <DEDUP_REMOVED lines=9> */
.L_x_144:
        /* <DEDUP_REMOVED lines=9> */
.L_x_145:
        /* <DEDUP_REMOVED lines=9> */
.L_x_146:
[----:B------:R-:W1:Y:S01]  /*6070*/  SYNCS.PHASECHK.TRANS64.TRYWAIT P0, [R9+URZ], R4 ;  /* 0x00000004090075a7 */ /* 0x000e62000800017f */
[----:B------:R-:W-:-:S05]  /*6080*/  VIADD R2, R7, 0x1 ;  /* 0x0000000107027836 */ /* 0x000fca0000000000 */
[----:B------:R-:W-:-:S04]  /*6090*/  ISETP.NE.AND P1, PT, R2, 0x11, PT ;  /* 0x000000110200780c */ /* 0x000fc80003f25270 */
[----:B------:R-:W-:Y:S02]  /*60a0*/  SEL R3, RZ, 0x1, P1 ;  /* 0x00000001ff037807 */ /* 0x000fe40000800000 */
[----:B------:R-:W-:Y:S02]  /*60b0*/  SEL R7, R2, RZ, P1 ;  /* 0x000000ff02077207 */ /* 0x000fe40000800000 */
[----:B------:R-:W-:-:S03]  /*60c0*/  LOP3.LUT R12, R12, R3, RZ, 0x3c, !PT ;  /* 0x000000030c0c7212 */ /* 0x000fc600078e3cff */
[----:B------:R-:W-:Y:S01]  /*60d0*/  IMAD R8, R7, 0x8, R0 ;  /* 0x0000000807087824 */ /* 0x000fe200078e0200 */
[----:B0-----:R-:W-:Y:S01]  /*60e0*/  SHF.L.U32 R5, R12, 0x1f, RZ ;  /* 0x0000001f0c057819 */ /* 0x001fe200000006ff */
[----:B-1----:R-:W-:Y:S06]  /*60f0*/  @!P0 BRA `(.L_x_121) ;  /* 0x0000000800048947 */ /* 0x002fec0003800000 */
.L_x_147:
[----:B------:R-:W1:Y:S01]  /*6100*/  SYNCS.PHASECHK.TRANS64.TRYWAIT P0, [R8+URZ], R5 ;  /* 0x00000005080075a7 */ /* 0x000e62000800017f */
[----:B------:R-:W-:-:S05]  /*6110*/  VIADD R2, R7, 0x1 ;  /* 0x0000000107027836 */ /* 0x000fca0000000000 */
[----:B------:R-:W-:-:S04]  /*6120*/  ISETP.NE.AND P1, PT, R2, 0x11, PT ;  /* 0x000000110200780c */ /* 0x000fc80003f25270 */
[----:B------:R-:W-:Y:S02]  /*6130*/  SEL R3, RZ, 0x1, P1 ;  /* 0x00000001ff037807 */ /* 0x000fe40000800000 */
[----:B------:R-:W-:Y:S02]  /*6140*/  SEL R7, R2, RZ, P1 ;  /* 0x000000ff02077207 */ /* 0x000fe40000800000 */
[----:B0-----:R-:W-:-:S03]  /*6150*/  LOP3.LUT R9, R12, R3, RZ, 0x3c, !PT ;  /* 0x000000030c097212 */ /* 0x001fc600078e3cff */
[----:B------:R-:W-:Y:S01]  /*6160*/  IMAD R11, R7, 0x8, R0 ;  /* 0x00000008070b7824 */ /* 0x000fe200078e0200 */
[----:B------:R-:W-:Y:S01]  /*6170*/  SHF.L.U32 R6, R9, 0x1f, RZ ;  /* 0x0000001f09067819 */ /* 0x000fe200000006ff */
[----:B-1----:R-:W-:Y:S06]  /*6180*/  @!P0 BRA `(.L_x_122) ;  /* 0x0000000400f48947 */ /* 0x002fec0003800000 */
.L_x_148:
[----:B------:R-:W1:Y:S01]  /*6190*/  SYNCS.PHASECHK.TRANS64.TRYWAIT P0, [R11+URZ], R6 ;  /* 0x000000060b0075a7 */ /* 0x000e62000800017f */
[----:B------:R-:W-:-:S05]  /*61a0*/  VIADD R2, R7, 0x1 ;  /* 0x0000000107027836 */ /* 0x000fca0000000000 */
[----:B------:R-:W-:-:S04]  /*61b0*/  ISETP.NE.AND P1, PT, R2, 0x11, PT ;  /* 0x000000110200780c */ /* 0x000fc80003f25270 */
[----:B------:R-:W-:Y:S02]  /*61c0*/  SEL R4, RZ, 0x1, P1 ;  /* 0x00000001ff047807 */ /* 0x000fe40000800000 */
[----:B------:R-:W-:Y:S02]  /*61d0*/  SEL R3, R2, RZ, P1 ;  /* 0x000000ff02037207 */ /* 0x000fe40000800000 */
[----:B------:R-:W-:Y:S01]  /*61e0*/  LOP3.LUT R4, R9, R4, RZ, 0x3c, !PT ;  /* 0x0000000409047212 */ /* 0x000fe200078e3cff */
[----:B-1----:R-:W-:Y:S06]  /*61f0*/  @!P0 BRA `(.L_x_123) ;  /* 0x0000000400ec8947 */ /* 0x002fec0003800000 */
.L_x_149:
[----:B------:R-:W-:Y:S01]  /*6200*/  IMAD R3, R3, 0x8, R0 ;  /* 0x0000000803037824 */ /* 0x000fe200078e0200 */
[----:B------:R-:W-:-:S07]  /*6210*/  SHF.L.U32 R0, R4, 0x1f, RZ ;  /* 0x0000001f04007819 */ /* 0x000fce00000006ff */
.L_x_124:
[----:B--2---:R2:W3:Y:S02]  /*6220*/  SYNCS.PHASECHK.TRANS64.TRYWAIT P0, [R3+URZ], R0 ;  /* 0x00000000030075a7 */ /* 0x0044e4000800017f */
[----:B---3--:R-:W-:Y:S05]  /*6230*/  @!P0 NANOSLEEP.SYNCS 0x989680 ;  /* 0x009896800000895d */ /* 0x008fea0003900000 */
[----:B------:R-:W3:Y:S02]  /*6240*/  @!P0 SYNCS.PHASECHK.TRANS64 P0, [R3+URZ], R0 ;  /* 0x00000000030085a7 */ /* 0x000ee4000800007f */
[----:B---3--:R-:W-:Y:S05]  /*6250*/  @!P0 BRA `(.L_x_124) ;  /* 0xfffffffc00f08947 */ /* 0x008fea000383ffff */
.L_x_106:
[----:B------:R-:W-:Y:S05]  /*6260*/  BSYNC B0 ;  /* 0x0000000000007941 */ /* 0x000fea0003800000 */
.L_x_105:
[----:B------:R-:W-:Y:S05]  /*6270*/  EXIT ;  /* 0x000000000000794d */ /* 0x000fea0003800000 */
.L_x_16:
[----:B0-----:R-:W-:-:S04]  /*6280*/  IMAD.U32 R19, RZ, RZ, UR12 ;  /* 0x0000000cff137e24 */ /* 0x001fc8000f8e00ff */
[----:B------:R0:W1:Y:S03]  /*6290*/  SYNCS.PHASECHK.TRANS64.TRYWAIT P0, [R19+URZ+-0x8], R18 ;  /* 0xfffff812130075a7 */ /* 0x000066000800017f */
[----:B-1----:R-:W-:Y:S05]  /*62a0*/  @!P0 NANOSLEEP.SYNCS 0x989680 ;  /* 0x009896800000895d */ /* 0x002fea0003900000 */
[----:B------:R-:W1:Y:S02]  /*62b0*/  @!P0 SYNCS.PHASECHK.TRANS64 P0, [R19+URZ+-0x8], R18 ;  /* 0xfffff812130085a7 */ /* 0x000e64000800007f */
[----:B-1----:R-:W-:Y:S05]  /*62c0*/  @!P0 BRA `(.L_x_16) ;  /* 0xfffffffc00ec8947 */ /* 0x002fea000383ffff */
[----:B------:R-:W-:Y:S05]  /*62d0*/  BRA `(.L_x_125) ;  /* 0xffffffb400207947 */ /* 0x000fea000383ffff */
.L_x_21:
[----:B-1----:R-:W-:-:S04]  /*62e0*/  IMAD.U32 R21, RZ, RZ, UR8 ;  /* 0x00000008ff157e24 */ /* 0x002fc8000f8e00ff */
[----:B------:R1:W2:Y:S03]  /*62f0*/  SYNCS.PHASECHK.TRANS64.TRYWAIT P0, [R21+URZ], R20 ;  /* 0x00000014150075a7 */ /* 0x0002a6000800017f */
[----:B--2---:R-:W-:Y:S05]  /*6300*/  @!P0 NANOSLEEP.SYNCS 0x989680 ;  /* 0x009896800000895d */ /* 0x004fea0003900000 */
[----:B------:R-:W2:Y:S02]  /*6310*/  @!P0 SYNCS.PHASECHK.TRANS64 P0, [R21+URZ], R20 ;  /* 0x00000014150085a7 */ /* 0x000ea4000800007f */
[----:B--2---:R-:W-:Y:S05]  /*6320*/  @!P0 BRA `(.L_x_21) ;  /* 0xfffffffc00ec8947 */ /* 0x004fea000383ffff */
[----:B------:R-:W-:Y:S05]  /*6330*/  BRA `(.L_x_20) ;  /* 0xffffffb400947947 */ /* 0x000fea000383ffff */
.L_x_25:
[----:B0-----:R-:W-:-:S04]  /*6340*/  IMAD.U32 R19, RZ, RZ, UR12 ;  /* 0x0000000cff137e24 */ /* 0x001fc8000f8e00ff */
[----:B------:R0:W2:Y:S03]  /*6350*/  SYNCS.PHASECHK.TRANS64.TRYWAIT P0, [R19+URZ+0x8], R18 ;  /* 0x00000812130075a7 */ /* 0x0000a6000800017f */
[----:B--2---:R-:W-:Y:S05]  /*6360*/  @!P0 NANOSLEEP.SYNCS 0x989680 ;  /* 0x009896800000895d */ /* 0x004fea0003900000 */
[----:B------:R-:W2:Y:S02]  /*6370*/  @!P0 SYNCS.PHASECHK.TRANS64 P0, [R19+URZ+0x8], R18 ;  /* 0x00000812130085a7 */ /* 0x000ea4000800007f */
[----:B--2---:R-:W-:Y:S05]  /*6380*/  @!P0 BRA `(.L_x_25) ;  /* 0xfffffffc00ec8947 */ /* 0x004fea000383ffff */
[----:B------:R-:W-:Y:S05]  /*6390*/  BRA `(.L_x_126) ;  /* 0xffffffb800507947 */ /* 0x000fea000383ffff */
.L_x_92:
[----:B------:R-:W-:Y:S01]  /*63a0*/  BSSY B1, `(.L_x_127) ;  /* 0x0000006000017945 */ /* 0x000fe20003800000 */
[----:B------:R-:W-:-:S07]  /*63b0*/  IMAD.MOV.U32 R10, RZ, RZ, -0x1 ;  /* 0xffffffffff0a7424 */ /* 0x000fce00078e00ff */
[----:B------:R-:W-:Y:S05]  /*63c0*/  WARPSYNC.COLLECTIVE R10, `(.L_x_128) ;  /* 0x000000000a0c7348 */ /* 0x000fea0003c00000 */
[----:B------:R-:W-:Y:S02]  /*63d0*/  ELECT P1, UR62, PT ;  /* 0x00000000003e782f */ /* 0x000fe40003820000 */
[----:B------:R-:W-:Y:S01]  /*63e0*/  MOV R10, UR62 ;  /* 0x0000003e000a7c02 */ /* 0x000fe20008000f00 */
[----:B------:R-:W-:Y:S10]  /*63f0*/  ENDCOLLECTIVE ;  /* 0x000000000000791b */ /* 0x000ff40003800000 */
.L_x_128:
[----:B------:R-:W-:Y:S05]  /*6400*/  BSYNC B1 ;  /* 0x0000000000017941 */ /* 0x000fea0003800000 */
.L_x_127:
[----:B------:R-:W-:Y:S05]  /*6410*/  BRA `(.L_x_129) ;  /* 0xffffffe800187947 */ /* 0x000fea000383ffff */
.L_x_95:
[----:B-1----:R1:W2:Y:S02]  /*6420*/  SYNCS.PHASECHK.TRANS64.TRYWAIT P1, [R18+URZ+0x88], R11 ;  /* 0x0000880b120075a7 */ /* 0x0022a4000802017f */
[----:B--2---:R-:W-:Y:S05]  /*6430*/  @!P1 NANOSLEEP.SYNCS 0x989680 ;  /* 0x009896800000995d */ /* 0x004fea0003900000 */
[----:B------:R-:W2:Y:S02]  /*6440*/  @!P1 SYNCS.PHASECHK.TRANS64 P1, [R18+URZ+0x88], R11 ;  /* 0x0000880b120095a7 */ /* 0x000ea4000802007f */
[----:B--2---:R-:W-:Y:S05]  /*6450*/  @!P1 BRA `(.L_x_95) ;  /* 0xfffffffc00f09947 */ /* 0x004fea000383ffff */
[----:B------:R-:W-:Y:S05]  /*6460*/  BRA `(.L_x_130) ;  /* 0xffffffe800507947 */ /* 0x000fea000383ffff */
.L_x_104:
[----:B------:R-:W-:Y:S01]  /*6470*/  BSSY B0, `(.L_x_131) ;  /* 0x0000006000007945 */ /* 0x000fe20003800000 */
[----:B------:R-:W-:-:S07]  /*6480*/  IMAD.MOV.U32 R10, RZ, RZ, -0x1 ;  /* 0xffffffffff0a7424 */ /* 0x000fce00078e00ff */
[----:B------:R-:W-:Y:S05]  /*6490*/  WARPSYNC.COLLECTIVE R10, `(.L_x_132) ;  /* 0x000000000a0c7348 */ /* 0x000fea0003c00000 */
[----:B------:R-:W-:Y:S02]  /*64a0*/  ELECT P1, UR62, PT ;  /* 0x00000000003e782f */ /* 0x000fe40003820000 */
[----:B------:R-:W-:Y:S01]  /*64b0*/  MOV R10, UR62 ;  /* 0x0000003e000a7c02 */ /* 0x000fe20008000f00 */
[----:B------:R-:W-:Y:S10]  /*64c0*/  ENDCOLLECTIVE ;  /* 0x000000000000791b */ /* 0x000ff40003800000 */
.L_x_132:
[----:B------:R-:W-:Y:S05]  /*64d0*/  BSYNC B0 ;  /* 0x0000000000007941 */ /* 0x000fea0003800000 */
.L_x_131:
[----:B------:R-:W-:Y:S01]  /*64e0*/  PLOP3.LUT P0, PT, P1, PT, PT, 0x80, 0x0 ;  /* 0x000000000000781c */ /* 0x000fe20000f0f070 */
[----:B------:R-:W-:-:S12]  /*64f0*/  BRA `(.L_x_133) ;  /* 0xfffffff000d87947 */ /* 0x000fd8000383ffff */
.L_x_108:
[----:B0-----:R0:W1:Y:S02]  /*6500*/  SYNCS.PHASECHK.TRANS64.TRYWAIT P0, [R5+URZ], R2 ;  /* 0x00000002050075a7 */ /* 0x001064000800017f */
[----:B-1----:R-:W-:Y:S05]  /*6510*/  @!P0 NANOSLEEP.SYNCS 0x989680 ;  /* 0x009896800000895d */ /* 0x002fea0003900000 */
[----:B------:R-:W1:Y:S02]  /*6520*/  @!P0 SYNCS.PHASECHK.TRANS64 P0, [R5+URZ], R2 ;  /* 0x00000002050085a7 */ /* 0x000e64000800007f */
[----:B-1----:R-:W-:Y:S05]  /*6530*/  @!P0 BRA `(.L_x_108) ;  /* 0xfffffffc00f08947 */ /* 0x002fea000383ffff */
[----:B------:R-:W-:Y:S05]  /*6540*/  BRA `(.L_x_134) ;  /* 0xfffffff400187947 */ /* 0x000fea000383ffff */
.L_x_109:
[----:B0-----:R0:W1:Y:S02]  /*6550*/  SYNCS.PHASECHK.TRANS64.TRYWAIT P0, [R7+URZ], R4 ;  /* 0x00000004070075a7 */ /* 0x001064000800017f */
[----:B-1----:R-:W-:Y:S05]  /*6560*/  @!P0 NANOSLEEP.SYNCS 0x989680 ;  /* 0x009896800000895d */ /* 0x002fea0003900000 */
[----:B------:R-:W1:Y:S02]  /*6570*/  @!P0 SYNCS.PHASECHK.TRANS64 P0, [R7+URZ], R4 ;  /* 0x00000004070085a7 */ /* 0x000e64000800007f */
[----:B-1----:R-:W-:Y:S05]  /*6580*/  @!P0 BRA `(.L_x_109) ;  /* 0xfffffffc00f08947 */ /* 0x002fea000383ffff */
[----:B------:R-:W-:Y:S05]  /*6590*/  BRA `(.L_x_135) ;  /* 0xfffffff400287947 */ /* 0x000fea000383ffff */
.L_x_110:
[----:B0-----:R0:W1:Y:S02]  /*65a0*/  SYNCS.PHASECHK.TRANS64.TRYWAIT P0, [R6+URZ], R5 ;  /* 0x00000005060075a7 */ /* 0x001064000800017f */
[----:B-1----:R-:W-:Y:S05]  /*65b0*/  @!P0 NANOSLEEP.SYNCS 0x989680 ;  /* 0x009896800000895d */ /* 0x002fea0003900000 */
[----:B------:R-:W1:Y:S02]  /*65c0*/  @!P0 SYNCS.PHASECHK.TRANS64 P0, [R6+URZ], R5 ;  /* 0x00000005060085a7 */ /* 0x000e64000800007f */
[----:B-1----:R-:W-:Y:S05]  /*65d0*/  @!P0 BRA `(.L_x_110) ;  /* 0xfffffffc00f08947 */ /* 0x002fea000383ffff */
[----:B------:R-:W-:Y:S05]  /*65e0*/  BRA `(.L_x_136) ;  /* 0xfffffff400387947 */ /* 0x000fea000383ffff */
.L_x_111:
[----:B0-----:R0:W1:Y:S02]  /*65f0*/  SYNCS.PHASECHK.TRANS64.TRYWAIT P0, [R9+URZ], R4 ;  /* 0x00000004090075a7 */ /* 0x001064000800017f */
[----:B-1----:R-:W-:Y:S05]  /*6600*/  @!P0 NANOSLEEP.SYNCS 0x989680 ;  /* 0x009896800000895d */ /* 0x002fea0003900000 */
[----:B------:R-:W1:Y:S02]  /*6610*/  @!P0 SYNCS.PHASECHK.TRANS64 P0, [R9+URZ], R4 ;  /* 0x00000004090085a7 */ /* 0x000e64000800007f */
[----:B-1----:R-:W-:Y:S05]  /*6620*/  @!P0 BRA `(.L_x_111) ;  /* 0xfffffffc00f08947 */ /* 0x002fea000383ffff */
[----:B------:R-:W-:Y:S05]  /*6630*/  BRA `(.L_x_137) ;  /* 0xfffffff400487947 */ /* 0x000fea000383ffff */
.L_x_112:
[----:B0-----:R0:W1:Y:S02]  /*6640*/  SYNCS.PHASECHK.TRANS64.TRYWAIT P0, [R6+URZ], R5 ;  /* 0x00000005060075a7 */ /* 0x001064000800017f */
[----:B-1----:R-:W-:Y:S05]  /*6650*/  @!P0 NANOSLEEP.SYNCS 0x989680 ;  /* 0x009896800000895d */ /* 0x002fea0003900000 */
[----:B------:R-:W1:Y:S02]  /*6660*/  @!P0 SYNCS.PHASECHK.TRANS64 P0, [R6+URZ], R5 ;  /* 0x00000005060085a7 */ /* 0x000e64000800007f */
[----:B-1----:R-:W-:Y:S05]  /*6670*/  @!P0 BRA `(.L_x_112) ;  /* 0xfffffffc00f08947 */ /* 0x002fea000383ffff */
[----:B------:R-:W-:Y:S05]  /*6680*/  BRA `(.L_x_138) ;  /* 0xfffffff400587947 */ /* 0x000fea000383ffff */
.L_x_113:
[----:B0-----:R0:W1:Y:S02]  /*6690*/  SYNCS.PHASECHK.TRANS64.TRYWAIT P0, [R9+URZ], R4 ;  /* 0x00000004090075a7 */ /* 0x001064000800017f */
[----:B-1----:R-:W-:Y:S05]  /*66a0*/  @!P0 NANOSLEEP.SYNCS 0x989680 ;  /* 0x009896800000895d */ /* 0x002fea0003900000 */
[----:B------:R-:W1:Y:S02]  /*66b0*/  @!P0 SYNCS.PHASECHK.TRANS64 P0, [R9+URZ], R4 ;  /* 0x00000004090085a7 */ /* 0x000e64000800007f */
[----:B-1----:R-:W-:Y:S05]  /*66c0*/  @!P0 BRA `(.L_x_113) ;  /* 0xfffffffc00f08947 */ /* 0x002fea000383ffff */
[----:B------:R-:W-:Y:S05]  /*66d0*/  BRA `(.L_x_139) ;  /* 0xfffffff400687947 */ /* 0x000fea000383ffff */
.L_x_114:
[----:B0-----:R0:W1:Y:S02]  /*66e0*/  SYNCS.PHASECHK.TRANS64.TRYWAIT P0, [R6+URZ], R5 ;  /* 0x00000005060075a7 */ /* 0x001064000800017f */
[----:B-1----:R-:W-:Y:S05]  /*66f0*/  @!P0 NANOSLEEP.SYNCS 0x989680 ;  /* 0x009896800000895d */ /* 0x002fea0003900000 */
[----:B------:R-:W1:Y:S02]  /*6700*/  @!P0 SYNCS.PHASECHK.TRANS64 P0, [R6+URZ], R5 ;  /* 0x00000005060085a7 */ /* 0x000e64000800007f */
[----:B-1----:R-:W-:Y:S05]  /*6710*/  @!P0 BRA `(.L_x_114) ;  /* 0xfffffffc00f08947 */ /* 0x002fea000383ffff */
[----:B------:R-:W-:Y:S05]  /*6720*/  BRA `(.L_x_140) ;  /* 0xfffffff400787947 */ /* 0x000fea000383ffff */
.L_x_115:
[----:B0-----:R0:W1:Y:S02]  /*6730*/  SYNCS.PHASECHK.TRANS64.TRYWAIT P0, [R9+URZ], R4 ;  /* 0x00000004090075a7 */ /* 0x001064000800017f */
[----:B-1----:R-:W-:Y:S05]  /*6740*/  @!P0 NANOSLEEP.SYNCS 0x989680 ;  /* 0x009896800000895d */ /* 0x002fea0003900000 */
[----:B------:R-:W1:Y:S02]  /*6750*/  @!P0 SYNCS.PHASECHK.TRANS64 P0, [R9+URZ], R4 ;  /* 0x00000004090085a7 */ /* 0x000e64000800007f */
[----:B-1----:R-:W-:Y:S05]  /*6760*/  @!P0 BRA `(.L_x_115) ;  /* 0xfffffffc00f08947 */ /* 0x002fea000383ffff */
[----:B------:R-:W-:Y:S05]  /*6770*/  BRA `(.L_x_141) ;  /* 0xfffffff400887947 */ /* 0x000fea000383ffff */
.L_x_116:
[----:B0-----:R0:W1:Y:S02]  /*6780*/  SYNCS.PHASECHK.TRANS64.TRYWAIT P0, [R6+URZ], R5 ;  /* 0x00000005060075a7 */ /* 0x001064000800017f */
[----:B-1----:R-:W-:Y:S05]  /*6790*/  @!P0 NANOSLEEP.SYNCS 0x989680 ;  /* 0x009896800000895d */ /* 0x002fea0003900000 */
[----:B------:R-:W1:Y:S02]  /*67a0*/  @!P0 SYNCS.PHASECHK.TRANS64 P0, [R6+URZ], R5 ;  /* 0x00000005060085a7 */ /* 0x000e64000800007f */
[----:B-1----:R-:W-:Y:S05]  /*67b0*/  @!P0 BRA `(.L_x_116) ;  /* 0xfffffffc00f08947 */ /* 0x002fea000383ffff */
[----:B------:R-:W-:Y:S05]  /*67c0*/  BRA `(.L_x_142) ;  /* 0xfffffff400987947 */ /* 0x000fea000383ffff */
.L_x_117:
[----:B0-----:R0:W1:Y:S02]  /*67d0*/  SYNCS.PHASECHK.TRANS64.TRYWAIT P0, [R9+URZ], R4 ;  /* 0x00000004090075a7 */ /* 0x001064000800017f */
[----:B-1----:R-:W-:Y:S05]  /*67e0*/  @!P0 NANOSLEEP.SYNCS 0x989680 ;  /* 0x009896800000895d */ /* 0x002fea0003900000 */
[----:B------:R-:W1:Y:S02]  /*67f0*/  @!P0 SYNCS.PHASECHK.TRANS64 P0, [R9+URZ], R4 ;  /* 0x00000004090085a7 */ /* 0x000e64000800007f */
[----:B-1----:R-:W-:Y:S05]  /*6800*/  @!P0 BRA `(.L_x_117) ;  /* 0xfffffffc00f08947 */ /* 0x002fea000383ffff */
[----:B------:R-:W-:Y:S05]  /*6810*/  BRA `(.L_x_143) ;  /* 0xfffffff400a87947 */ /* 0x000fea000383ffff */
.L_x_118:
[----:B0-----:R0:W1:Y:S02]  /*6820*/  SYNCS.PHASECHK.TRANS64.TRYWAIT P0, [R6+URZ], R5 ;  /* 0x00000005060075a7 */ /* 0x001064000800017f */
[----:B-1----:R-:W-:Y:S05]  /*6830*/  @!P0 NANOSLEEP.SYNCS 0x989680 ;  /* 0x009896800000895d */ /* 0x002fea0003900000 */
[----:B------:R-:W1:Y:S02]  /*6840*/  @!P0 SYNCS.PHASECHK.TRANS64 P0, [R6+URZ], R5 ;  /* 0x00000005060085a7 */ /* 0x000e64000800007f */
[----:B-1----:R-:W-:Y:S05]  /*6850*/  @!P0 BRA `(.L_x_118) ;  /* 0xfffffffc00f08947 */ /* 0x002fea000383ffff */
[----:B------:R-:W-:Y:S05]  /*6860*/  BRA `(.L_x_144) ;  /* 0xfffffff400b87947 */ /* 0x000fea000383ffff */
.L_x_119:
[----:B0-----:R0:W1:Y:S02]  /*6870*/  SYNCS.PHASECHK.TRANS64.TRYWAIT P0, [R9+URZ], R4 ;  /* 0x00000004090075a7 */ /* 0x001064000800017f */
[----:B-1----:R-:W-:Y:S05]  /*6880*/  @!P0 NANOSLEEP.SYNCS 0x989680 ;  /* 0x009896800000895d */ /* 0x002fea0003900000 */
[----:B------:R-:W1:Y:S02]  /*6890*/  @!P0 SYNCS.PHASECHK.TRANS64 P0, [R9+URZ], R4 ;  /* 0x00000004090085a7 */ /* 0x000e64000800007f */
[----:B-1----:R-:W-:Y:S05]  /*68a0*/  @!P0 BRA `(.L_x_119) ;  /* 0xfffffffc00f08947 */ /* 0x002fea000383ffff */
[----:B------:R-:W-:Y:S05]  /*68b0*/  BRA `(.L_x_145) ;  /* 0xfffffff400c87947 */ /* 0x000fea000383ffff */
.L_x_120:
[----:B0-----:R0:W1:Y:S02]  /*68c0*/  SYNCS.PHASECHK.TRANS64.TRYWAIT P0, [R6+URZ], R5 ;  /* 0x00000005060075a7 */ /* 0x001064000800017f */
[----:B-1----:R-:W-:Y:S05]  /*68d0*/  @!P0 NANOSLEEP.SYNCS 0x989680 ;  /* 0x009896800000895d */ /* 0x002fea0003900000 */
[----:B------:R-:W1:Y:S02]  /*68e0*/  @!P0 SYNCS.PHASECHK.TRANS64 P0, [R6+URZ], R5 ;  /* 0x00000005060085a7 */ /* 0x000e64000800007f */
[----:B-1----:R-:W-:Y:S05]  /*68f0*/  @!P0 BRA `(.L_x_120) ;  /* 0xfffffffc00f08947 */ /* 0x002fea000383ffff */
[----:B------:R-:W-:Y:S05]  /*6900*/  BRA `(.L_x_146) ;  /* 0xfffffff400d87947 */ /* 0x000fea000383ffff */
.L_x_121:
[----:B0-----:R0:W1:Y:S02]  /*6910*/  SYNCS.PHASECHK.TRANS64.TRYWAIT P0, [R9+URZ], R4 ;  /* 0x00000004090075a7 */ /* 0x001064000800017f */
[----:B-1----:R-:W-:Y:S05]  /*6920*/  @!P0 NANOSLEEP.SYNCS 0x989680 ;  /* 0x009896800000895d */ /* 0x002fea0003900000 */
[----:B------:R-:W1:Y:S02]  /*6930*/  @!P0 SYNCS.PHASECHK.TRANS64 P0, [R9+URZ], R4 ;  /* 0x00000004090085a7 */ /* 0x000e64000800007f */
[----:B-1----:R-:W-:Y:S05]  /*6940*/  @!P0 BRA `(.L_x_121) ;  /* 0xfffffffc00f08947 */ /* 0x002fea000383ffff */
[----:B------:R-:W-:Y:S05]  /*6950*/  BRA `(.L_x_147) ;  /* 0xfffffff400e87947 */ /* 0x000fea000383ffff */
.L_x_122:
[----:B0-----:R0:W1:Y:S02]  /*6960*/  SYNCS.PHASECHK.TRANS64.TRYWAIT P0, [R8+URZ], R5 ;  /* 0x00000005080075a7 */ /* 0x001064000800017f */
[----:B-1----:R-:W-:Y:S05]  /*6970*/  @!P0 NANOSLEEP.SYNCS 0x989680 ;  /* 0x009896800000895d */ /* 0x002fea0003900000 */
[----:B------:R-:W1:Y:S02]  /*6980*/  @!P0 SYNCS.PHASECHK.TRANS64 P0, [R8+URZ], R5 ;  /* 0x00000005080085a7 */ /* 0x000e64000800007f */
[----:B-1----:R-:W-:Y:S05]  /*6990*/  @!P0 BRA `(.L_x_122) ;  /* 0xfffffffc00f08947 */ /* 0x002fea000383ffff */
[----:B------:R-:W-:Y:S05]  /*69a0*/  BRA `(.L_x_148) ;  /* 0xfffffff400f87947 */ /* 0x000fea000383ffff */
.L_x_123:
[----:B-1----:R1:W2:Y:S02]  /*69b0*/  SYNCS.PHASECHK.TRANS64.TRYWAIT P0, [R11+URZ], R6 ;  /* 0x000000060b0075a7 */ /* 0x0022a4000800017f */
[----:B--2---:R-:W-:Y:S05]  /*69c0*/  @!P0 NANOSLEEP.SYNCS 0x989680 ;  /* 0x009896800000895d */ /* 0x004fea0003900000 */
[----:B------:R-:W2:Y:S02]  /*69d0*/  @!P0 SYNCS.PHASECHK.TRANS64 P0, [R11+URZ], R6 ;  /* 0x000000060b0085a7 */ /* 0x000ea4000800007f */
[----:B--2---:R-:W-:Y:S05]  /*69e0*/  @!P0 BRA `(.L_x_123) ;  /* 0xfffffffc00f08947 */ /* 0x004fea000383ffff */
[----:B------:R-:W-:Y:S05]  /*69f0*/  BRA `(.L_x_149) ;  /* 0xfffffff800007947 */ /* 0x000fea000383ffff */
.L_x_150:
[----:B------:R-:W-:-:S00]  /*6a00*/  BRA `(.L_x_150) ;  /* 0xfffffffc00fc7947 */ /* 0x000fc0000383ffff */
[----:B------:R-:W-:-:S00]  /*6a10*/  NOP ;  /* 0x0000000000007918 */ /* 0x000fc00000000000 */
        /* <DEDUP_REMOVED lines=14> */
.L_x_151:


//--------------------- .nv.shared._ZN7cutlass13device_kernelINS_4gemm6kernel13GemmUniversalIN4cute5tupleIJiiiiEEENS1_10collective13CollectiveMmaINS1_40MainloopSm90TmaGmmaWarpSpecializedSparseILi17ENS5_IJNS4_1CILi1EEESB_SB_EEENS1_32KernelTmaWarpSpecializedPingpongEEENS5_IJNSA_ILi64EEESF_NSA_ILi128EEEEEEaNS5_IJNS4_6LayoutINS5_IJiNS5_IJNSA_ILi2EEEiEEEiEEENS5_IJlNS5_IJSB_SJ_EEElEEEEENSI_INS5_IJNS5_IJSF_iEEENS5_IJSG_iEEEiEEENS5_IJNS5_IJSG_NSA_ILi8192EEEEEENS5_IJSB_lEEElEEEEEEEEaNS5_IJlSB_lEEENS4_8TiledMMAINS4_8MMA_AtomIJNS4_4SM904GMMA6SPARSE27GMMA_64x64x64_S32S8S8_SS_TNILNS12_9SparseSelE0EEEEEENSI_ISC_NS5_IJNSA_ILi0EEES18_S18_EEEEENS5_IJNS4_10UnderscoreES1B_S1B_EEEEENS4_13SM90_TMA_LOADENS4_14ComposedLayoutINS4_7SwizzleILi2ELi4ELi3EEENS4_25smem_sparse_ptr_flag_bitsILi2ELi8EEENSI_INS5_IJNS5_IJSB_NSA_ILi8EEEEEENS5_IJSJ_SF_EEEEEENS5_IJNS5_IJS18_SG_EEESM_EEEEEEEvNS4_8identityES1E_NS1F_INS1G_ILi3ELi4ELi3EEENS4_18smem_ptr_flag_bitsILi8EEENSI_INS5_IJS1K_SG_EEENS5_IJSG_SB_EEEEEEEvS1S_EENS_8epilogue10collective6detail29Sm90TmaWarpSpecializedAdapterINS22_15DefaultEpilogueIiNS5_IJSB_llEEES26_NS21_6thread17LinearCombinationIiLi1EiiLNS27_9ScaleType4KindE0ELNS_15FloatRoundStyleE2EiEENS1_15EpilogueDefaultEEEEEvvEEEEvNT_6ParamsE --------------------------
	.section	.nv.shared._ZN7cutlass13device_kernelINS_4gemm6kernel13GemmUniversalIN4cute5tupleIJiiiiEEENS1_10collective13CollectiveMmaINS1_40MainloopSm90TmaGmmaWarpSpecializedSparseILi17ENS5_IJNS4_1CILi1EEESB_SB_EEENS1_32KernelTmaWarpSpecializedPingpongEEENS5_IJNSA_ILi64EEESF_NSA_ILi128EEEEEEaNS5_IJNS4_6LayoutINS5_IJiNS5_IJNSA_ILi2EEEiEEEiEEENS5_IJlNS5_IJSB_SJ_EEElEEEEENSI_INS5_IJNS5_IJSF_iEEENS5_IJSG_iEEEiEEENS5_IJNS5_IJSG_NSA_ILi8192EEEEEENS5_IJSB_lEEElEEEEEEEEaNS5_IJlSB_lEEENS4_8TiledMMAINS4_8MMA_AtomIJNS4_4SM904GMMA6SPARSE27GMMA_64x64x64_S32S8S8_SS_TNILNS12_9SparseSelE0EEEEEENSI_ISC_NS5_IJNSA_ILi0EEES18_S18_EEEEENS5_IJNS4_10UnderscoreES1B_S1B_EEEEENS4_13SM90_TMA_LOADENS4_14ComposedLayoutINS4_7SwizzleILi2ELi4ELi3EEENS4_25smem_sparse_ptr_flag_bitsILi2ELi8EEENSI_INS5_IJNS5_IJSB_NSA_ILi8EEEEEENS5_IJSJ_SF_EEEEEENS5_IJNS5_IJS18_SG_EEESM_EEEEEEEvNS4_8identityES1E_NS1F_INS1G_ILi3ELi4ELi3EEENS4_18smem_ptr_flag_bitsILi8EEENSI_INS5_IJS1K_SG_EEENS5_IJSG_SB_EEEEEEEvS1S_EENS_8epilogue10collective6detail29Sm90TmaWarpSpecializedAdapterINS22_15DefaultEpilogueIiNS5_IJSB_llEEES26_NS21_6thread17LinearCombinationIiLi1EiiLNS27_9ScaleType4KindE0ELNS_15FloatRoundStyleE2EiEENS1_15EpilogueDefaultEEEEEvvEEEEvNT_6ParamsE,"aw",@nobits
	.sectionflags	@""
	.align	16
	.zero		1024


//--------------------- .nv.shared.reserved.0     --------------------------
	.section	.nv.shared.reserved.0,"aw",@nobits
	.weak		__nv_reservedSMEM_offset_0_alias
	.size		__nv_reservedSMEM_offset_0_alias, 0, 0
	.other		__nv_reservedSMEM_offset_0_alias,@"STO_CUDA_RESERVED_SHARED STV_DEFAULT"
__nv_reservedSMEM_offset_0_alias:
	.zero		0


//--------------------- .nv.global                --------------------------
	.section	.nv.global,"aw",@nobits
.nv.global:
	.type		_ZN39_INTERNAL_b48d4dc7_4_k_cu_0b2af8db_35724cute1_E,@object
	.size		_ZN39_INTERNAL_b48d4dc7_4_k_cu_0b2af8db_35724cute1_E,(_ZN39_INTERNAL_b48d4dc7_4_k_cu_0b2af8db_35724cuda3std3__45__cpo6cbeginE - _ZN39_INTERNAL_b48d4dc7_4_k_cu_0b2af8db_35724cute1_E)
_ZN39_INTERNAL_b48d4dc7_4_k_cu_0b2af8db_35724cute1_E:
	.zero		1
	.type		_ZN39_INTERNAL_b48d4dc7_4_k_cu_0b2af8db_35724cuda3std3__45__cpo6cbeginE,@object
	.size		_ZN39_INTERNAL_b48d4dc7_4_k_cu_0b2af8db_35724cuda3std3__45__cpo6cbeginE,(_ZN39_INTERNAL_b48d4dc7_4_k_cu_0b2af8db_35724cuda3std3__48in_placeE - _ZN39_INTERNAL_b48d4dc7_4_k_cu_0b2af8db_35724cuda3std3__45__cpo6cbeginE)
_ZN39_INTERNAL_b48d4dc7_4_k_cu_0b2af8db_35724cuda3std3__45__cpo6cbeginE:
	.zero		1
	.type		_ZN39_INTERNAL_b48d4dc7_4_k_cu_0b2af8db_35724cuda3std3__48in_placeE,@object
	.size		_ZN39_INTERNAL_b48d4dc7_4_k_cu_0b2af8db_35724cuda3std3__48in_placeE,(_ZN39_INTERNAL_b48d4dc7_4_k_cu_0b2af8db_35724cuda3std6ranges3__45__cpo9iter_moveE - _ZN39_INTERNAL_b48d4dc7_4_k_cu_0b2af8db_35724cuda3std3__48in_placeE)
_ZN39_INTERNAL_b48d4dc7_4_k_cu_0b2af8db_35724cuda3std3__48in_placeE:
	.zero		1
	.type		_ZN39_INTERNAL_b48d4dc7_4_k_cu_0b2af8db_35724cuda3std6ranges3__45__cpo9iter_moveE,@object
	.size		_ZN39_INTERNAL_b48d4dc7_4_k_cu_0b2af8db_35724cuda3std6ranges3__45__cpo9iter_moveE,(_ZN39_INTERNAL_b48d4dc7_4_k_cu_0b2af8db_35724cuda3std3__45__cpo5beginE - _ZN39_INTERNAL_b48d4dc7_4_k_cu_0b2af8db_35724cuda3std6ranges3__45__cpo9iter_moveE)
_ZN39_INTERNAL_b48d4dc7_4_k_cu_0b2af8db_35724cuda3std6ranges3__45__cpo9iter_moveE:
	.zero		1
	.type		_ZN39_INTERNAL_b48d4dc7_4_k_cu_0b2af8db_35724cuda3std3__45__cpo5beginE,@object
	.size		_ZN39_INTERNAL_b48d4dc7_4_k_cu_0b2af8db_35724cuda3std3__45__cpo5beginE,(_ZN39_INTERNAL_b48d4dc7_4_k_cu_0b2af8db_35724cuda3std3__441_GLOBAL__N__b48d4dc7_4_k_cu_0b2af8db_35726ignoreE - _ZN39_INTERNAL_b48d4dc7_4_k_cu_0b2af8db_35724cuda3std3__45__cpo5beginE)
_ZN39_INTERNAL_b48d4dc7_4_k_cu_0b2af8db_35724cuda3std3__45__cpo5beginE:
	.zero		1
	.type		_ZN39_INTERNAL_b48d4dc7_4_k_cu_0b2af8db_35724cuda3std3__441_GLOBAL__N__b48d4dc7_4_k_cu_0b2af8db_35726ignoreE,@object
	.size		_ZN39_INTERNAL_b48d4dc7_4_k_cu_0b2af8db_35724cuda3std3__441_GLOBAL__N__b48d4dc7_4_k_cu_0b2af8db_35726ignoreE,(_ZN39_INTERNAL_b48d4dc7_4_k_cu_0b2af8db_35724cute7productE - _ZN39_INTERNAL_b48d4dc7_4_k_cu_0b2af8db_35724cuda3std3__441_GLOBAL__N__b48d4dc7_4_k_cu_0b2af8db_35726ignoreE)
_ZN39_INTERNAL_b48d4dc7_4_k_cu_0b2af8db_35724cuda3std3__441_GLOBAL__N__b48d4dc7_4_k_cu_0b2af8db_35726ignoreE:
	.zero		1
	.type		_ZN39_INTERNAL_b48d4dc7_4_k_cu_0b2af8db_35724cute7productE,@object
	.size		_ZN39_INTERNAL_b48d4dc7_4_k_cu_0b2af8db_35724cute7productE,(_ZN39_INTERNAL_b48d4dc7_4_k_cu_0b2af8db_35724cuda3std3__45__cpo3endE - _ZN39_INTERNAL_b48d4dc7_4_k_cu_0b2af8db_35724cute7productE)
_ZN39_INTERNAL_b48d4dc7_4_k_cu_0b2af8db_35724cute7productE:
	.zero		1
	.type		_ZN39_INTERNAL_b48d4dc7_4_k_cu_0b2af8db_35724cuda3std3__45__cpo3endE,@object
	.size		_ZN39_INTERNAL_b48d4dc7_4_k_cu_0b2af8db_35724cuda3std3__45__cpo3endE,(_ZN39_INTERNAL_b48d4dc7_4_k_cu_0b2af8db_35724cuda3std3__419piecewise_constructE - _ZN39_INTERNAL_b48d4dc7_4_k_cu_0b2af8db_35724cuda3std3__45__cpo3endE)
_ZN39_INTERNAL_b48d4dc7_4_k_cu_0b2af8db_35724cuda3std3__45__cpo3endE:
	.zero		1
	.type		_ZN39_INTERNAL_b48d4dc7_4_k_cu_0b2af8db_35724cuda3std3__419piecewise_constructE,@object
	.size		_ZN39_INTERNAL_b48d4dc7_4_k_cu_0b2af8db_35724cuda3std3__419piecewise_constructE,(_ZN39_INTERNAL_b48d4dc7_4_k_cu_0b2af8db_35724cuda3std3__45__cpo4cendE - _ZN39_INTERNAL_b48d4dc7_4_k_cu_0b2af8db_35724cuda3std3__419piecewise_constructE)
_ZN39_INTERNAL_b48d4dc7_4_k_cu_0b2af8db_35724cuda3std3__419piecewise_constructE:
	.zero		1
	.type		_ZN39_INTERNAL_b48d4dc7_4_k_cu_0b2af8db_35724cuda3std3__45__cpo4cendE,@object
	.size		_ZN39_INTERNAL_b48d4dc7_4_k_cu_0b2af8db_35724cuda3std3__45__cpo4cendE,(_ZN39_INTERNAL_b48d4dc7_4_k_cu_0b2af8db_35724cuda3std6ranges3__45__cpo4swapE - _ZN39_INTERNAL_b48d4dc7_4_k_cu_0b2af8db_35724cuda3std3__45__cpo4cendE)
_ZN39_INTERNAL_b48d4dc7_4_k_cu_0b2af8db_35724cuda3std3__45__cpo4cendE:
	.zero		1
	.type		_ZN39_INTERNAL_b48d4dc7_4_k_cu_0b2af8db_35724cuda3std6ranges3__45__cpo4swapE,@object
	.size		_ZN39_INTERNAL_b48d4dc7_4_k_cu_0b2af8db_35724cuda3std6ranges3__45__cpo4swapE,(.L_7 - _ZN39_INTERNAL_b48d4dc7_4_k_cu_0b2af8db_35724cuda3std6ranges3__45__cpo4swapE)
_ZN39_INTERNAL_b48d4dc7_4_k_cu_0b2af8db_35724cuda3std6ranges3__45__cpo4swapE:
	.zero		1
.L_7:


//--------------------- .nv.constant0._ZN7cutlass13device_kernelINS_4gemm6kernel13GemmUniversalIN4cute5tupleIJiiiiEEENS1_10collective13CollectiveMmaINS1_40MainloopSm90TmaGmmaWarpSpecializedSparseILi17ENS5_IJNS4_1CILi1EEESB_SB_EEENS1_32KernelTmaWarpSpecializedPingpongEEENS5_IJNSA_ILi64EEESF_NSA_ILi128EEEEEEaNS5_IJNS4_6LayoutINS5_IJiNS5_IJNSA_ILi2EEEiEEEiEEENS5_IJlNS5_IJSB_SJ_EEElEEEEENSI_INS5_IJNS5_IJSF_iEEENS5_IJSG_iEEEiEEENS5_IJNS5_IJSG_NSA_ILi8192EEEEEENS5_IJSB_lEEElEEEEEEEEaNS5_IJlSB_lEEENS4_8TiledMMAINS4_8MMA_AtomIJNS4_4SM904GMMA6SPARSE27GMMA_64x64x64_S32S8S8_SS_TNILNS12_9SparseSelE0EEEEEENSI_ISC_NS5_IJNSA_ILi0EEES18_S18_EEEEENS5_IJNS4_10UnderscoreES1B_S1B_EEEEENS4_13SM90_TMA_LOADENS4_14ComposedLayoutINS4_7SwizzleILi2ELi4ELi3EEENS4_25smem_sparse_ptr_flag_bitsILi2ELi8EEENSI_INS5_IJNS5_IJSB_NSA_ILi8EEEEEENS5_IJSJ_SF_EEEEEENS5_IJNS5_IJS18_SG_EEESM_EEEEEEEvNS4_8identityES1E_NS1F_INS1G_ILi3ELi4ELi3EEENS4_18smem_ptr_flag_bitsILi8EEENSI_INS5_IJS1K_SG_EEENS5_IJSG_SB_EEEEEEEvS1S_EENS_8epilogue10collective6detail29Sm90TmaWarpSpecializedAdapterINS22_15DefaultEpilogueIiNS5_IJSB_llEEES26_NS21_6thread17LinearCombinationIiLi1EiiLNS27_9ScaleType4KindE0ELNS_15FloatRoundStyleE2EiEENS1_15EpilogueDefaultEEEEEvvEEEEvNT_6ParamsE --------------------------
	.section	.nv.constant0._ZN7cutlass13device_kernelINS_4gemm6kernel13GemmUniversalIN4cute5tupleIJiiiiEEENS1_10collective13CollectiveMmaINS1_40MainloopSm90TmaGmmaWarpSpecializedSparseILi17ENS5_IJNS4_1CILi1EEESB_SB_EEENS1_32KernelTmaWarpSpecializedPingpongEEENS5_IJNSA_ILi64EEESF_NSA_ILi128EEEEEEaNS5_IJNS4_6LayoutINS5_IJiNS5_IJNSA_ILi2EEEiEEEiEEENS5_IJlNS5_IJSB_SJ_EEElEEEEENSI_INS5_IJNS5_IJSF_iEEENS5_IJSG_iEEEiEEENS5_IJNS5_IJSG_NSA_ILi8192EEEEEENS5_IJSB_lEEElEEEEEEEEaNS5_IJlSB_lEEENS4_8TiledMMAINS4_8MMA_AtomIJNS4_4SM904GMMA6SPARSE27GMMA_64x64x64_S32S8S8_SS_TNILNS12_9SparseSelE0EEEEEENSI_ISC_NS5_IJNSA_ILi0EEES18_S18_EEEEENS5_IJNS4_10UnderscoreES1B_S1B_EEEEENS4_13SM90_TMA_LOADENS4_14ComposedLayoutINS4_7SwizzleILi2ELi4ELi3EEENS4_25smem_sparse_ptr_flag_bitsILi2ELi8EEENSI_INS5_IJNS5_IJSB_NSA_ILi8EEEEEENS5_IJSJ_SF_EEEEEENS5_IJNS5_IJS18_SG_EEESM_EEEEEEEvNS4_8identityES1E_NS1F_INS1G_ILi3ELi4ELi3EEENS4_18smem_ptr_flag_bitsILi8EEENSI_INS5_IJS1K_SG_EEENS5_IJSG_SB_EEEEEEEvS1S_EENS_8epilogue10collective6detail29Sm90TmaWarpSpecializedAdapterINS22_15DefaultEpilogueIiNS5_IJSB_llEEES26_NS21_6thread17LinearCombinationIiLi1EiiLNS27_9ScaleType4KindE0ELNS_15FloatRoundStyleE2EiEENS1_15EpilogueDefaultEEEEEvvEEEEvNT_6ParamsE,"a",@progbits
	.sectionflags	@""
	.align	4
.nv.constant0._ZN7cutlass13device_kernelINS_4gemm6kernel13GemmUniversalIN4cute5tupleIJiiiiEEENS1_10collective13CollectiveMmaINS1_40MainloopSm90TmaGmmaWarpSpecializedSparseILi17ENS5_IJNS4_1CILi1EEESB_SB_EEENS1_32KernelTmaWarpSpecializedPingpongEEENS5_IJNSA_ILi64EEESF_NSA_ILi128EEEEEEaNS5_IJNS4_6LayoutINS5_IJiNS5_IJNSA_ILi2EEEiEEEiEEENS5_IJlNS5_IJSB_SJ_EEElEEEEENSI_INS5_IJNS5_IJSF_iEEENS5_IJSG_iEEEiEEENS5_IJNS5_IJSG_NSA_ILi8192EEEEEENS5_IJSB_lEEElEEEEEEEEaNS5_IJlSB_lEEENS4_8TiledMMAINS4_8MMA_AtomIJNS4_4SM904GMMA6SPARSE27GMMA_64x64x64_S32S8S8_SS_TNILNS12_9SparseSelE0EEEEEENSI_ISC_NS5_IJNSA_ILi0EEES18_S18_EEEEENS5_IJNS4_10UnderscoreES1B_S1B_EEEEENS4_13SM90_TMA_LOADENS4_14ComposedLayoutINS4_7SwizzleILi2ELi4ELi3EEENS4_25smem_sparse_ptr_flag_bitsILi2ELi8EEENSI_INS5_IJNS5_IJSB_NSA_ILi8EEEEEENS5_IJSJ_SF_EEEEEENS5_IJNS5_IJS18_SG_EEESM_EEEEEEEvNS4_8identityES1E_NS1F_INS1G_ILi3ELi4ELi3EEENS4_18smem_ptr_flag_bitsILi8EEENSI_INS5_IJS1K_SG_EEENS5_IJSG_SB_EEEEEEEvS1S_EENS_8epilogue10collective6detail29Sm90TmaWarpSpecializedAdapterINS22_15DefaultEpilogueIiNS5_IJSB_llEEES26_NS21_6thread17LinearCombinationIiLi1EiiLNS27_9ScaleType4KindE0ELNS_15FloatRoundStyleE2EiEENS1_15EpilogueDefaultEEEEEvvEEEEvNT_6ParamsE:
	.zero		1920


//--------------------- SYMBOLS --------------------------

	.type		.nv.reservedSmem.offset0,@object
	.size		.nv.reservedSmem.offset0,0x4
